//
// Generated by NVIDIA NVVM Compiler
//
// Compiler Build ID: CL-36424714
// Cuda compilation tools, release 13.0, V13.0.88
// Based on NVVM 20.0.0
//

.version 9.0
.target sm_100
.address_size 64

	// .globl	_Z15support_computePjS_S_PiS_lllS0_iPbS1_
// _ZZ15support_computePjS_S_PiS_lllS0_iPbS1_E5value has been demoted
// _ZZ15support_computePjS_S_PiS_lllS0_iPbS1_E4flag has been demoted

.visible .entry _Z15support_computePjS_S_PiS_lllS0_iPbS1_(
	.param .u64 .ptr .align 1 _Z15support_computePjS_S_PiS_lllS0_iPbS1__param_0,
	.param .u64 .ptr .align 1 _Z15support_computePjS_S_PiS_lllS0_iPbS1__param_1,
	.param .u64 .ptr .align 1 _Z15support_computePjS_S_PiS_lllS0_iPbS1__param_2,
	.param .u64 .ptr .align 1 _Z15support_computePjS_S_PiS_lllS0_iPbS1__param_3,
	.param .u64 .ptr .align 1 _Z15support_computePjS_S_PiS_lllS0_iPbS1__param_4,
	.param .u64 _Z15support_computePjS_S_PiS_lllS0_iPbS1__param_5,
	.param .u64 _Z15support_computePjS_S_PiS_lllS0_iPbS1__param_6,
	.param .u64 _Z15support_computePjS_S_PiS_lllS0_iPbS1__param_7,
	.param .u64 .ptr .align 1 _Z15support_computePjS_S_PiS_lllS0_iPbS1__param_8,
	.param .u32 _Z15support_computePjS_S_PiS_lllS0_iPbS1__param_9,
	.param .u64 .ptr .align 1 _Z15support_computePjS_S_PiS_lllS0_iPbS1__param_10,
	.param .u64 .ptr .align 1 _Z15support_computePjS_S_PiS_lllS0_iPbS1__param_11
)
{
	.reg .pred 	%p<55>;
	.reg .b16 	%rs<12>;
	.reg .b32 	%r<175>;
	.reg .b64 	%rd<175>;
	// demoted variable
	.shared .align 4 .b8 _ZZ15support_computePjS_S_PiS_lllS0_iPbS1_E5value[4096];
	// demoted variable
	.shared .align 4 .u32 _ZZ15support_computePjS_S_PiS_lllS0_iPbS1_E4flag;
	ld.param.u64 	%rd42, [_Z15support_computePjS_S_PiS_lllS0_iPbS1__param_0];
	ld.param.u64 	%rd43, [_Z15support_computePjS_S_PiS_lllS0_iPbS1__param_2];
	ld.param.u64 	%rd44, [_Z15support_computePjS_S_PiS_lllS0_iPbS1__param_3];
	ld.param.u64 	%rd45, [_Z15support_computePjS_S_PiS_lllS0_iPbS1__param_4];
	ld.param.u64 	%rd38, [_Z15support_computePjS_S_PiS_lllS0_iPbS1__param_5];
	ld.param.u64 	%rd40, [_Z15support_computePjS_S_PiS_lllS0_iPbS1__param_7];
	ld.param.u64 	%rd46, [_Z15support_computePjS_S_PiS_lllS0_iPbS1__param_8];
	ld.param.u64 	%rd47, [_Z15support_computePjS_S_PiS_lllS0_iPbS1__param_11];
	cvta.to.global.u64 	%rd1, %rd46;
	cvta.to.global.u64 	%rd2, %rd43;
	cvta.to.global.u64 	%rd3, %rd44;
	cvta.to.global.u64 	%rd4, %rd47;
	cvta.to.global.u64 	%rd5, %rd45;
	cvta.to.global.u64 	%rd6, %rd42;
	mov.u32 	%r1, %tid.x;
	mov.u32 	%r2, %ctaid.x;
	cvt.u64.u32 	%rd169, %r2;
	setp.le.s64 	%p1, %rd38, %rd169;
	shl.b32 	%r77, %r1, 2;
	mov.u32 	%r78, _ZZ15support_computePjS_S_PiS_lllS0_iPbS1_E5value;
	add.s32 	%r3, %r78, %r77;
	@%p1 bra 	$L__BB0_21;
	ld.param.u64 	%rd161, [_Z15support_computePjS_S_PiS_lllS0_iPbS1__param_6];
	mul.lo.s64 	%rd8, %rd161, %rd169;
	mov.u32 	%r4, %ntid.x;
$L__BB0_2:
	ld.param.u64 	%rd159, [_Z15support_computePjS_S_PiS_lllS0_iPbS1__param_1];
	cvta.to.global.u64 	%rd48, %rd159;
	shl.b64 	%rd49, %rd169, 2;
	add.s64 	%rd50, %rd48, %rd49;
	ld.global.u32 	%r80, [%rd50];
	mul.wide.u32 	%rd51, %r80, 4;
	add.s64 	%rd52, %rd6, %rd51;
	ld.global.u32 	%r6, [%rd52];
	add.s64 	%rd10, %rd5, %rd51;
	ld.global.u32 	%r81, [%rd10];
	add.s32 	%r7, %r81, %r6;
	setp.ge.u32 	%p2, %r6, %r7;
	@%p2 bra 	$L__BB0_20;
	cvt.u64.u32 	%rd11, %r6;
	mov.u32 	%r144, %r6;
$L__BB0_4:
	mov.b32 	%r172, -1;
	st.shared.u32 	[%r3], %r172;
	add.s32 	%r9, %r144, %r1;
	setp.ge.u32 	%p3, %r9, %r7;
	@%p3 bra 	$L__BB0_7;
	mul.wide.u32 	%rd53, %r9, 4;
	add.s64 	%rd54, %rd2, %rd53;
	ld.global.u32 	%r172, [%rd54];
	setp.lt.s32 	%p4, %r172, 0;
	@%p4 bra 	$L__BB0_7;
	cvt.u64.u32 	%rd55, %r172;
	add.s64 	%rd56, %rd8, %rd55;
	shl.b64 	%rd57, %rd56, 2;
	add.s64 	%rd58, %rd3, %rd57;
	atom.global.or.b32 	%r83, [%rd58], 1;
	st.shared.u32 	[%r3], %r172;
$L__BB0_7:
	bar.sync 	0;
	cvt.u64.u32 	%rd12, %r144;
	mov.b32 	%r146, 0;
$L__BB0_8:
	shl.b32 	%r85, %r146, 2;
	add.s32 	%r87, %r78, %r85;
	ld.shared.u32 	%r13, [%r87];
	setp.eq.s32 	%p5, %r13, -1;
	@%p5 bra 	$L__BB0_19;
	mul.wide.s32 	%rd59, %r13, 4;
	add.s64 	%rd60, %rd6, %rd59;
	ld.global.u32 	%r89, [%rd60];
	add.s64 	%rd61, %rd5, %rd59;
	ld.global.u32 	%r90, [%rd61];
	add.s32 	%r14, %r90, %r89;
	add.s32 	%r147, %r89, %r1;
	setp.ge.u32 	%p6, %r147, %r14;
	mov.b32 	%r150, 0;
	@%p6 bra 	$L__BB0_18;
	mov.b64 	%rd171, 0;
$L__BB0_11:
	mul.wide.u32 	%rd63, %r147, 4;
	add.s64 	%rd64, %rd2, %rd63;
	ld.global.u32 	%r17, [%rd64];
	cvt.u64.u32 	%rd65, %r17;
	add.s64 	%rd66, %rd8, %rd65;
	shl.b64 	%rd67, %rd66, 2;
	add.s64 	%rd68, %rd3, %rd67;
	ld.global.u32 	%r91, [%rd68];
	setp.ne.s32 	%p7, %r91, 1;
	@%p7 bra 	$L__BB0_16;
	add.s64 	%rd70, %rd1, %rd63;
	atom.global.add.u32 	%r93, [%rd70], 1;
	mov.b32 	%r149, 0;
$L__BB0_13:
	add.s32 	%r94, %r149, %r6;
	mul.wide.u32 	%rd71, %r94, 4;
	add.s64 	%rd72, %rd2, %rd71;
	ld.global.u32 	%r95, [%rd72];
	setp.eq.s32 	%p8, %r95, %r17;
	@%p8 bra 	$L__BB0_15;
	add.s32 	%r149, %r149, 1;
	ld.global.u32 	%r96, [%rd10];
	setp.le.u32 	%p9, %r149, %r96;
	@%p9 bra 	$L__BB0_13;
$L__BB0_15:
	cvt.u64.u32 	%rd73, %r149;
	add.s64 	%rd74, %rd73, %rd11;
	shl.b64 	%rd75, %rd74, 2;
	add.s64 	%rd76, %rd1, %rd75;
	atom.global.add.u32 	%r97, [%rd76], 1;
	add.s64 	%rd171, %rd171, 1;
$L__BB0_16:
	add.s32 	%r147, %r147, %r4;
	setp.lt.u32 	%p10, %r147, %r14;
	@%p10 bra 	$L__BB0_11;
	cvt.u32.u64 	%r150, %rd171;
$L__BB0_18:
	cvt.u64.u32 	%rd77, %r146;
	add.s64 	%rd78, %rd77, %rd12;
	shl.b64 	%rd79, %rd78, 2;
	add.s64 	%rd80, %rd1, %rd79;
	atom.global.add.u32 	%r98, [%rd80], %r150;
	add.s32 	%r146, %r146, 1;
	setp.ne.s32 	%p11, %r146, %r4;
	@%p11 bra 	$L__BB0_8;
$L__BB0_19:
	add.s32 	%r144, %r144, %r4;
	setp.lt.u32 	%p12, %r144, %r7;
	@%p12 bra 	$L__BB0_4;
$L__BB0_20:
	cvt.s64.s32 	%rd81, %r172;
	add.s64 	%rd82, %rd8, %rd81;
	shl.b64 	%rd83, %rd82, 2;
	add.s64 	%rd84, %rd3, %rd83;
	atom.global.exch.b32 	%r99, [%rd84], 0;
	mov.u32 	%r100, %nctaid.x;
	cvt.u64.u32 	%rd85, %r100;
	add.s64 	%rd169, %rd169, %rd85;
	setp.lt.s64 	%p13, %rd169, %rd38;
	@%p13 bra 	$L__BB0_2;
$L__BB0_21:
	ld.param.u64 	%rd162, [_Z15support_computePjS_S_PiS_lllS0_iPbS1__param_6];
	bar.sync 	0;
	mov.u32 	%r28, %ntid.x;
	mad.lo.s32 	%r29, %r2, %r28, %r1;
	mov.u32 	%r30, %nctaid.x;
	cvt.u64.u32 	%rd86, %r2;
	mul.lo.s64 	%rd17, %rd162, %rd86;
	cvt.u64.u32 	%rd87, %r29;
$L__BB0_22:
	ld.param.u64 	%rd167, [_Z15support_computePjS_S_PiS_lllS0_iPbS1__param_10];
	cvta.to.global.u64 	%rd18, %rd167;
	setp.le.s64 	%p14, %rd40, %rd87;
	mov.b32 	%r101, 0;
	st.shared.u32 	[_ZZ15support_computePjS_S_PiS_lllS0_iPbS1_E4flag], %r101;
	@%p14 bra 	$L__BB0_28;
	mov.u32 	%r154, %r29;
	mov.u32 	%r155, %r2;
$L__BB0_24:
	ld.param.u32 	%r140, [_Z15support_computePjS_S_PiS_lllS0_iPbS1__param_9];
	mul.wide.s32 	%rd88, %r154, 4;
	add.s64 	%rd19, %rd1, %rd88;
	ld.global.u32 	%r102, [%rd19];
	add.s32 	%r103, %r140, -2;
	setp.ge.s32 	%p15, %r102, %r103;
	@%p15 bra 	$L__BB0_27;
	cvt.s64.s32 	%rd89, %r154;
	add.s64 	%rd20, %rd18, %rd89;
	ld.global.u8 	%rs1, [%rd20];
	setp.ne.s16 	%p16, %rs1, 0;
	@%p16 bra 	$L__BB0_27;
	mov.b16 	%rs2, 1;
	st.global.u8 	[%rd20], %rs2;
	mov.b32 	%r104, -1;
	st.global.u32 	[%rd19], %r104;
	mov.b32 	%r105, 1;
	st.shared.u32 	[_ZZ15support_computePjS_S_PiS_lllS0_iPbS1_E4flag], %r105;
$L__BB0_27:
	add.s32 	%r155, %r155, %r30;
	mad.lo.s32 	%r154, %r155, %r28, %r1;
	cvt.u64.u32 	%rd90, %r154;
	setp.gt.u64 	%p17, %rd40, %rd90;
	@%p17 bra 	$L__BB0_24;
$L__BB0_28:
	bar.sync 	0;
	ld.shared.u32 	%r106, [_ZZ15support_computePjS_S_PiS_lllS0_iPbS1_E4flag];
	setp.eq.s32 	%p18, %r106, 0;
	@%p18 bra 	$L__BB0_81;
	ld.param.u32 	%r141, [_Z15support_computePjS_S_PiS_lllS0_iPbS1__param_9];
	setp.lt.s32 	%p19, %r141, 4;
	bar.sync 	0;
	@%p19 bra 	$L__BB0_80;
	setp.le.s64 	%p20, %rd40, %rd87;
	@%p20 bra 	$L__BB0_41;
	ld.param.u64 	%rd163, [_Z15support_computePjS_S_PiS_lllS0_iPbS1__param_6];
	setp.gt.s64 	%p21, %rd163, 0;
	mov.u32 	%r158, %r29;
	mov.u32 	%r159, %r2;
	@%p21 bra 	$L__BB0_32;
	bra.uni 	$L__BB0_38;
$L__BB0_32:
	mov.u32 	%r156, %r29;
	mov.u32 	%r157, %r2;
$L__BB0_33:
	ld.param.u64 	%rd168, [_Z15support_computePjS_S_PiS_lllS0_iPbS1__param_10];
	cvt.s64.s32 	%rd95, %r156;
	cvta.to.global.u64 	%rd96, %rd168;
	add.s64 	%rd97, %rd96, %rd95;
	ld.global.u8 	%rs5, [%rd97];
	setp.ne.s16 	%p24, %rs5, 1;
	@%p24 bra 	$L__BB0_37;
	ld.param.u64 	%rd172, [_Z15support_computePjS_S_PiS_lllS0_iPbS1__param_6];
	add.s32 	%r38, %r156, 1;
	mov.b64 	%rd173, 0;
$L__BB0_35:
	add.s64 	%rd99, %rd172, %rd173;
	shr.u64 	%rd23, %rd99, 1;
	shl.b64 	%rd100, %rd23, 2;
	add.s64 	%rd101, %rd6, %rd100;
	ld.global.u32 	%r107, [%rd101];
	setp.gt.u32 	%p25, %r38, %r107;
	add.s64 	%rd102, %rd23, 1;
	add.s64 	%rd103, %rd23, -1;
	selp.b64 	%rd173, %rd102, %rd173, %p25;
	selp.b64 	%rd172, %rd172, %rd103, %p25;
	setp.lt.s64 	%p26, %rd173, %rd172;
	@%p26 bra 	$L__BB0_35;
	cvt.s64.s32 	%rd104, %rd23;
	add.s64 	%rd105, %rd4, %rd104;
	mov.b16 	%rs6, 1;
	st.global.u8 	[%rd105], %rs6;
$L__BB0_37:
	add.s32 	%r157, %r157, %r30;
	mad.lo.s32 	%r156, %r157, %r28, %r1;
	cvt.u64.u32 	%rd106, %r156;
	setp.gt.u64 	%p27, %rd40, %rd106;
	@%p27 bra 	$L__BB0_33;
	bra.uni 	$L__BB0_41;
$L__BB0_38:
	cvt.s64.s32 	%rd92, %r158;
	add.s64 	%rd93, %rd18, %rd92;
	ld.global.u8 	%rs3, [%rd93];
	setp.ne.s16 	%p22, %rs3, 1;
	@%p22 bra 	$L__BB0_40;
	mov.b16 	%rs4, 1;
	st.global.u8 	[%rd4], %rs4;
$L__BB0_40:
	add.s32 	%r159, %r159, %r30;
	mad.lo.s32 	%r158, %r159, %r28, %r1;
	cvt.u64.u32 	%rd94, %r158;
	setp.gt.u64 	%p23, %rd40, %rd94;
	@%p23 bra 	$L__BB0_38;
$L__BB0_41:
	ld.param.u64 	%rd165, [_Z15support_computePjS_S_PiS_lllS0_iPbS1__param_6];
	cvt.u64.u32 	%rd107, %r29;
	setp.le.s64 	%p28, %rd165, %rd107;
	bar.sync 	0;
	@%p28 bra 	$L__BB0_48;
	mov.u32 	%r160, %r29;
	mov.u32 	%r161, %r2;
$L__BB0_43:
	cvt.s64.s32 	%rd108, %r160;
	add.s64 	%rd109, %rd4, %rd108;
	ld.global.u8 	%rs7, [%rd109];
	setp.ne.s16 	%p29, %rs7, 1;
	@%p29 bra 	$L__BB0_47;
	mul.wide.s32 	%rd110, %r160, 4;
	add.s64 	%rd26, %rd5, %rd110;
	ld.global.u32 	%r108, [%rd26];
	setp.eq.s32 	%p30, %r108, 0;
	@%p30 bra 	$L__BB0_47;
	mov.b32 	%r162, 0;
$L__BB0_46:
	add.s32 	%r110, %r162, %r160;
	mul.wide.s32 	%rd111, %r110, 4;
	add.s64 	%rd112, %rd6, %rd111;
	ld.global.u32 	%r111, [%rd112];
	mul.wide.s32 	%rd113, %r111, 4;
	add.s64 	%rd114, %rd2, %rd113;
	ld.global.u32 	%rd115, [%rd114];
	add.s64 	%rd116, %rd4, %rd115;
	mov.b16 	%rs8, 1;
	st.global.u8 	[%rd116], %rs8;
	add.s32 	%r162, %r162, 1;
	ld.global.u32 	%r112, [%rd26];
	setp.lt.u32 	%p31, %r162, %r112;
	@%p31 bra 	$L__BB0_46;
$L__BB0_47:
	ld.param.u64 	%rd166, [_Z15support_computePjS_S_PiS_lllS0_iPbS1__param_6];
	add.s32 	%r161, %r161, %r30;
	mad.lo.s32 	%r160, %r161, %r28, %r1;
	cvt.u64.u32 	%rd117, %r160;
	setp.gt.u64 	%p32, %rd166, %rd117;
	@%p32 bra 	$L__BB0_43;
$L__BB0_48:
	cvt.u64.u32 	%rd174, %r2;
	setp.le.s64 	%p33, %rd38, %rd174;
	bar.sync 	0;
	@%p33 bra 	$L__BB0_79;
	mov.u32 	%r163, %r2;
$L__BB0_50:
	ld.param.u64 	%rd160, [_Z15support_computePjS_S_PiS_lllS0_iPbS1__param_1];
	cvta.to.global.u64 	%rd118, %rd160;
	shl.b64 	%rd119, %rd174, 2;
	add.s64 	%rd120, %rd118, %rd119;
	ld.global.u32 	%r113, [%rd120];
	cvt.u64.u32 	%rd121, %r113;
	mul.wide.u32 	%rd122, %r113, 4;
	add.s64 	%rd123, %rd6, %rd122;
	ld.global.u32 	%r53, [%rd123];
	add.s64 	%rd29, %rd5, %rd122;
	ld.global.u32 	%r114, [%rd29];
	add.s32 	%r54, %r114, %r53;
	add.s64 	%rd124, %rd4, %rd121;
	ld.global.u8 	%rs9, [%rd124];
	setp.ne.s16 	%p34, %rs9, 1;
	@%p34 bra 	$L__BB0_78;
	setp.ge.u32 	%p35, %r53, %r54;
	@%p35 bra 	$L__BB0_77;
	cvt.u64.u32 	%rd30, %r53;
	mov.u32 	%r165, %r53;
$L__BB0_53:
	mov.b32 	%r172, -1;
	st.shared.u32 	[%r3], %r172;
	add.s32 	%r56, %r165, %r1;
	setp.ge.u32 	%p36, %r56, %r54;
	@%p36 bra 	$L__BB0_56;
	mul.wide.u32 	%rd125, %r56, 4;
	add.s64 	%rd126, %rd2, %rd125;
	ld.global.u32 	%r172, [%rd126];
	setp.lt.s32 	%p37, %r172, 0;
	@%p37 bra 	$L__BB0_56;
	cvt.u64.u32 	%rd127, %r172;
	add.s64 	%rd128, %rd17, %rd127;
	shl.b64 	%rd129, %rd128, 2;
	add.s64 	%rd130, %rd3, %rd129;
	atom.global.or.b32 	%r116, [%rd130], 1;
	st.shared.u32 	[%r3], %r172;
$L__BB0_56:
	bar.sync 	0;
	mov.b32 	%r167, 0;
$L__BB0_57:
	shl.b32 	%r118, %r167, 2;
	mov.u32 	%r119, _ZZ15support_computePjS_S_PiS_lllS0_iPbS1_E5value;
	add.s32 	%r120, %r119, %r118;
	ld.shared.u32 	%r60, [%r120];
	setp.eq.s32 	%p38, %r60, -1;
	@%p38 bra 	$L__BB0_76;
	cvt.s64.s32 	%rd131, %r60;
	add.s64 	%rd132, %rd4, %rd131;
	ld.global.u8 	%rs10, [%rd132];
	setp.ne.s16 	%p39, %rs10, 1;
	@%p39 bra 	$L__BB0_75;
	mul.wide.s32 	%rd133, %r60, 4;
	add.s64 	%rd134, %rd6, %rd133;
	ld.global.u32 	%r121, [%rd134];
	add.s64 	%rd135, %rd5, %rd133;
	ld.global.u32 	%r122, [%rd135];
	add.s32 	%r61, %r122, %r121;
	add.s32 	%r168, %r121, %r1;
	setp.ge.u32 	%p40, %r168, %r61;
	@%p40 bra 	$L__BB0_75;
	add.s32 	%r123, %r167, %r165;
	mul.wide.u32 	%rd136, %r123, 4;
	add.s64 	%rd31, %rd1, %rd136;
	cvt.u64.u32 	%rd137, %r167;
	cvt.u64.u32 	%rd138, %r165;
	add.s64 	%rd139, %rd137, %rd138;
	shl.b64 	%rd140, %rd139, 2;
	add.s64 	%rd32, %rd1, %rd140;
$L__BB0_61:
	mul.wide.u32 	%rd141, %r168, 4;
	add.s64 	%rd142, %rd2, %rd141;
	ld.global.u32 	%rd33, [%rd142];
	add.s64 	%rd143, %rd17, %rd33;
	shl.b64 	%rd144, %rd143, 2;
	add.s64 	%rd145, %rd3, %rd144;
	ld.global.u32 	%r124, [%rd145];
	setp.ne.s32 	%p41, %r124, 1;
	@%p41 bra 	$L__BB0_74;
	mov.b32 	%r170, 0;
$L__BB0_63:
	cvt.u32.u64 	%r126, %rd33;
	add.s32 	%r127, %r170, %r53;
	mul.wide.u32 	%rd146, %r127, 4;
	add.s64 	%rd147, %rd2, %rd146;
	ld.global.u32 	%r128, [%rd147];
	setp.eq.s32 	%p42, %r128, %r126;
	@%p42 bra 	$L__BB0_65;
	add.s32 	%r170, %r170, 1;
	ld.global.u32 	%r129, [%rd29];
	setp.le.u32 	%p43, %r170, %r129;
	@%p43 bra 	$L__BB0_63;
$L__BB0_65:
	add.s64 	%rd148, %rd4, %rd33;
	ld.global.u8 	%rs11, [%rd148];
	setp.ne.s16 	%p44, %rs11, 1;
	@%p44 bra 	$L__BB0_74;
	mul.wide.u32 	%rd149, %r168, 4;
	add.s64 	%rd34, %rd1, %rd149;
	ld.global.u32 	%r130, [%rd34];
	setp.eq.s32 	%p45, %r130, -1;
	add.s32 	%r131, %r170, %r53;
	mul.wide.u32 	%rd150, %r131, 4;
	add.s64 	%rd35, %rd1, %rd150;
	@%p45 bra 	$L__BB0_70;
	ld.global.u32 	%r132, [%rd35];
	setp.eq.s32 	%p46, %r132, -1;
	@%p46 bra 	$L__BB0_69;
	ld.global.u32 	%r133, [%rd31];
	setp.ne.s32 	%p47, %r133, -1;
	@%p47 bra 	$L__BB0_74;
$L__BB0_69:
	atom.global.add.u32 	%r134, [%rd34], -1;
$L__BB0_70:
	ld.global.u32 	%r135, [%rd35];
	setp.eq.s32 	%p48, %r135, -1;
	@%p48 bra 	$L__BB0_72;
	cvt.u64.u32 	%rd151, %r170;
	add.s64 	%rd152, %rd151, %rd30;
	shl.b64 	%rd153, %rd152, 2;
	add.s64 	%rd154, %rd1, %rd153;
	atom.global.add.u32 	%r136, [%rd154], -1;
$L__BB0_72:
	ld.global.u32 	%r137, [%rd31];
	setp.eq.s32 	%p49, %r137, -1;
	@%p49 bra 	$L__BB0_74;
	atom.global.add.u32 	%r138, [%rd32], -1;
$L__BB0_74:
	add.s32 	%r168, %r168, %r28;
	setp.lt.u32 	%p50, %r168, %r61;
	@%p50 bra 	$L__BB0_61;
$L__BB0_75:
	add.s32 	%r167, %r167, 1;
	setp.ne.s32 	%p51, %r167, %r28;
	@%p51 bra 	$L__BB0_57;
$L__BB0_76:
	add.s32 	%r165, %r165, %r28;
	setp.lt.u32 	%p52, %r165, %r54;
	@%p52 bra 	$L__BB0_53;
$L__BB0_77:
	cvt.s64.s32 	%rd155, %r172;
	add.s64 	%rd156, %rd17, %rd155;
	shl.b64 	%rd157, %rd156, 2;
	add.s64 	%rd158, %rd3, %rd157;
	atom.global.exch.b32 	%r139, [%rd158], 0;
$L__BB0_78:
	add.s32 	%r163, %r163, %r30;
	cvt.s64.s32 	%rd174, %r163;
	setp.gt.s64 	%p53, %rd38, %rd174;
	@%p53 bra 	$L__BB0_50;
$L__BB0_79:
	bar.sync 	0;
$L__BB0_80:
	ld.param.u32 	%r142, [_Z15support_computePjS_S_PiS_lllS0_iPbS1__param_9];
	setp.ne.s32 	%p54, %r142, 3;
	@%p54 bra 	$L__BB0_22;
$L__BB0_81:
	ret;

}


// ===== COMPILED SASS (sm_100) =====

	.target	sm_100

	.elftype	@"ET_EXEC"


//--------------------- .note.nv.tkinfo           --------------------------
	.section	.note.nv.tkinfo,"",@"SHT_NOTE"
	.sectionflags	@"SHF_NOTE_NV_TKINFO"
	.tkinfo
        /*0018*/ 	.word	0x00000002
        /*0030*/ 	.string	""
        /*0030*/ 	.string	"ptxas"
        /*0030*/ 	.string	"Cuda compilation tools, release 13.0, V13.0.88"
        /*0030*/ 	.string	"Build cuda_13.0.r13.0/compiler.36424714_0"
        /*0030*/ 	.string	"-arch sm_100 -m 64 "



//--------------------- .note.nv.cuinfo           --------------------------
	.section	.note.nv.cuinfo,"",@"SHT_NOTE"
	.sectionflags	@"SHF_NOTE_NV_CUINFO"
        /*0018*/ 	.short	0x0002
        /*001a*/ 	.short	0x0064
        /*001c*/ 	.short	0x0082
	.zero		2


//--------------------- .nv.info                  --------------------------
	.section	.nv.info,"",@"SHT_CUDA_INFO"
	.align	4


	//----- nvinfo : EIATTR_REGCOUNT
	.align		4
        /*0000*/ 	.byte	0x04, 0x2f
        /*0002*/ 	.short	(.L_1 - .L_0)
	.align		4
.L_0:
        /*0004*/ 	.word	index@(_Z15support_computePjS_S_PiS_lllS0_iPbS1_)
        /*0008*/ 	.word	0x0000001a


	//----- nvinfo : EIATTR_FRAME_SIZE
	.align		4
.L_1:
        /*000c*/ 	.byte	0x04, 0x11
        /*000e*/ 	.short	(.L_3 - .L_2)
	.align		4
.L_2:
        /*0010*/ 	.word	index@(_Z15support_computePjS_S_PiS_lllS0_iPbS1_)
        /*0014*/ 	.word	0x00000000


	//----- nvinfo : EIATTR_MIN_STACK_SIZE
	.align		4
.L_3:
        /*0018*/ 	.byte	0x04, 0x12
        /*001a*/ 	.short	(.L_5 - .L_4)
	.align		4
.L_4:
        /*001c*/ 	.word	index@(_Z15support_computePjS_S_PiS_lllS0_iPbS1_)
        /*0020*/ 	.word	0x00000000
.L_5:


//--------------------- .nv.compat                --------------------------
	.section	.nv.compat,"",@"SHT_CUDA_COMPAT_INFO"
	.align	4
        /*0000*/ 	.byte	0x02, 0x09, 0x00, 0x00, 0x02, 0x02, 0x01, 0x00, 0x02, 0x05, 0x05, 0x00, 0x03, 0x07, 0x01, 0x01
        /*0010*/ 	.byte	0x02, 0x03, 0x00, 0x00, 0x02, 0x06, 0x01, 0x00, 0x04, 0x0b, 0x08, 0x00, 0x09, 0x00, 0x00, 0x00
        /*0020*/ 	.byte	0x00, 0x00, 0x00, 0x00


//--------------------- .nv.info._Z15support_computePjS_S_PiS_lllS0_iPbS1_ --------------------------
	.section	.nv.info._Z15support_computePjS_S_PiS_lllS0_iPbS1_,"",@"SHT_CUDA_INFO"
	.sectionflags	@""
	.align	4


	//----- nvinfo : EIATTR_CUDA_API_VERSION
	.align		4
        /*0000*/ 	.byte	0x04, 0x37
        /*0002*/ 	.short	(.L_7 - .L_6)
.L_6:
        /*0004*/ 	.word	0x00000082


	//----- nvinfo : EIATTR_KPARAM_INFO
	.align		4
.L_7:
        /*0008*/ 	.byte	0x04, 0x17
        /*000a*/ 	.short	(.L_9 - .L_8)
.L_8:
        /*000c*/ 	.word	0x00000000
        /*0010*/ 	.short	0x000b
        /*0012*/ 	.short	0x0058
        /*0014*/ 	.byte	0x00, 0xf5, 0x21, 0x00


	//----- nvinfo : EIATTR_KPARAM_INFO
	.align		4
.L_9:
        /*0018*/ 	.byte	0x04, 0x17
        /*001a*/ 	.short	(.L_11 - .L_10)
.L_10:
        /*001c*/ 	.word	0x00000000
        /*0020*/ 	.short	0x000a
        /*0022*/ 	.short	0x0050
        /*0024*/ 	.byte	0x00, 0xf5, 0x21, 0x00


	//----- nvinfo : EIATTR_KPARAM_INFO
	.align		4
.L_11:
        /*0028*/ 	.byte	0x04, 0x17
        /*002a*/ 	.short	(.L_13 - .L_12)
.L_12:
        /*002c*/ 	.word	0x00000000
        /*0030*/ 	.short	0x0009
        /*0032*/ 	.short	0x0048
        /*0034*/ 	.byte	0x00, 0xf0, 0x11, 0x00


	//----- nvinfo : EIATTR_KPARAM_INFO
	.align		4
.L_13:
        /*0038*/ 	.byte	0x04, 0x17
        /*003a*/ 	.short	(.L_15 - .L_14)
.L_14:
        /*003c*/ 	.word	0x00000000
        /*0040*/ 	.short	0x0008
        /*0042*/ 	.short	0x0040
        /*0044*/ 	.byte	0x00, 0xf5, 0x21, 0x00


	//----- nvinfo : EIATTR_KPARAM_INFO
	.align		4
.L_15:
        /*0048*/ 	.byte	0x04, 0x17
        /*004a*/ 	.short	(.L_17 - .L_16)
.L_16:
        /*004c*/ 	.word	0x00000000
        /*0050*/ 	.short	0x0007
        /*0052*/ 	.short	0x0038
        /*0054*/ 	.byte	0x00, 0xf0, 0x21, 0x00


	//----- nvinfo : EIATTR_KPARAM_INFO
	.align		4
.L_17:
        /*0058*/ 	.byte	0x04, 0x17
        /*005a*/ 	.short	(.L_19 - .L_18)
.L_18:
        /*005c*/ 	.word	0x00000000
        /*0060*/ 	.short	0x0006
        /*0062*/ 	.short	0x0030
        /*0064*/ 	.byte	0x00, 0xf0, 0x21, 0x00


	//----- nvinfo : EIATTR_KPARAM_INFO
	.align		4
.L_19:
        /*0068*/ 	.byte	0x04, 0x17
        /*006a*/ 	.short	(.L_21 - .L_20)
.L_20:
        /*006c*/ 	.word	0x00000000
        /*0070*/ 	.short	0x0005
        /*0072*/ 	.short	0x0028
        /*0074*/ 	.byte	0x00, 0xf0, 0x21, 0x00


	//----- nvinfo : EIATTR_KPARAM_INFO
	.align		4
.L_21:
        /*0078*/ 	.byte	0x04, 0x17
        /*007a*/ 	.short	(.L_23 - .L_22)
.L_22:
        /*007c*/ 	.word	0x00000000
        /*0080*/ 	.short	0x0004
        /*0082*/ 	.short	0x0020
        /*0084*/ 	.byte	0x00, 0xf5, 0x21, 0x00


	//----- nvinfo : EIATTR_KPARAM_INFO
	.align		4
.L_23:
        /*0088*/ 	.byte	0x04, 0x17
        /*008a*/ 	.short	(.L_25 - .L_24)
.L_24:
        /*008c*/ 	.word	0x00000000
        /*0090*/ 	.short	0x0003
        /*0092*/ 	.short	0x0018
        /*0094*/ 	.byte	0x00, 0xf5, 0x21, 0x00


	//----- nvinfo : EIATTR_KPARAM_INFO
	.align		4
.L_25:
        /*0098*/ 	.byte	0x04, 0x17
        /*009a*/ 	.short	(.L_27 - .L_26)
.L_26:
        /*009c*/ 	.word	0x00000000
        /*00a0*/ 	.short	0x0002
        /*00a2*/ 	.short	0x0010
        /*00a4*/ 	.byte	0x00, 0xf5, 0x21, 0x00


	//----- nvinfo : EIATTR_KPARAM_INFO
	.align		4
.L_27:
        /*00a8*/ 	.byte	0x04, 0x17
        /*00aa*/ 	.short	(.L_29 - .L_28)
.L_28:
        /*00ac*/ 	.word	0x00000000
        /*00b0*/ 	.short	0x0001
        /*00b2*/ 	.short	0x0008
        /*00b4*/ 	.byte	0x00, 0xf5, 0x21, 0x00


	//----- nvinfo : EIATTR_KPARAM_INFO
	.align		4
.L_29:
        /*00b8*/ 	.byte	0x04, 0x17
        /*00ba*/ 	.short	(.L_31 - .L_30)
.L_30:
        /*00bc*/ 	.word	0x00000000
        /*00c0*/ 	.short	0x0000
        /*00c2*/ 	.short	0x0000
        /*00c4*/ 	.byte	0x00, 0xf5, 0x21, 0x00


	//----- nvinfo : EIATTR_SPARSE_MMA_MASK
	.align		4
.L_31:
        /*00c8*/ 	.byte	0x03, 0x50
        /*00ca*/ 	.short	0x0000


	//----- nvinfo : EIATTR_MAXREG_COUNT
	.align		4
        /*00cc*/ 	.byte	0x03, 0x1b
        /*00ce*/ 	.short	0x00ff


	//----- nvinfo : EIATTR_NUM_BARRIERS
	.align		4
        /*00d0*/ 	.byte	0x02, 0x4c
        /*00d2*/ 	.byte	0x01
	.zero		1


	//----- nvinfo : EIATTR_MERCURY_ISA_VERSION
	.align		4
        /*00d4*/ 	.byte	0x03, 0x5f
        /*00d6*/ 	.short	0x0101


	//----- nvinfo : EIATTR_INT_WARP_WIDE_INSTR_OFFSETS
	.align		4
        /*00d8*/ 	.byte	0x04, 0x31
        /*00da*/ 	.short	(.L_33 - .L_32)


	//   ....[0]....
.L_32:
        /*00dc*/ 	.word	0x00000850


	//   ....[1]....
        /*00e0*/ 	.word	0x00000860


	//   ....[2]....
        /*00e4*/ 	.word	0x00001fc0


	//----- nvinfo : EIATTR_VRC_CTA_INIT_COUNT
	.align		4
.L_33:
        /*00e8*/ 	.byte	0x02, 0x4a
	.zero		1
	.zero		1


	//----- nvinfo : EIATTR_EXIT_INSTR_OFFSETS
	.align		4
        /*00ec*/ 	.byte	0x04, 0x1c
        /*00ee*/ 	.short	(.L_35 - .L_34)


	//   ....[0]....
.L_34:
        /*00f0*/ 	.word	0x00000de0


	//   ....[1]....
        /*00f4*/ 	.word	0x00002210


	//----- nvinfo : EIATTR_CRS_STACK_SIZE
	.align		4
.L_35:
        /*00f8*/ 	.byte	0x04, 0x1e
        /*00fa*/ 	.short	(.L_37 - .L_36)
.L_36:
        /*00fc*/ 	.word	0x00000000


	//----- nvinfo : EIATTR_CBANK_PARAM_SIZE
	.align		4
.L_37:
        /*0100*/ 	.byte	0x03, 0x19
        /*0102*/ 	.short	0x0060


	//----- nvinfo : EIATTR_PARAM_CBANK
	.align		4
        /*0104*/ 	.byte	0x04, 0x0a
        /*0106*/ 	.short	(.L_39 - .L_38)
	.align		4
.L_38:
        /*0108*/ 	.word	index@(.nv.constant0._Z15support_computePjS_S_PiS_lllS0_iPbS1_)
        /*010c*/ 	.short	0x0380
        /*010e*/ 	.short	0x0060


	//----- nvinfo : EIATTR_SW_WAR
	.align		4
.L_39:
        /*0110*/ 	.byte	0x04, 0x36
        /*0112*/ 	.short	(.L_41 - .L_40)
.L_40:
        /*0114*/ 	.word	0x00000008
.L_41:


//--------------------- .nv.callgraph             --------------------------
	.section	.nv.callgraph,"",@"SHT_CUDA_CALLGRAPH"
	.align	4
	.sectionentsize	8
	.align		4
        /*0000*/ 	.word	0x00000000
	.align		4
        /*0004*/ 	.word	0xffffffff
	.align		4
        /*0008*/ 	.word	0x00000000
	.align		4
        /*000c*/ 	.word	0xfffffffe
	.align		4
        /*0010*/ 	.word	0x00000000
	.align		4
        /*0014*/ 	.word	0xfffffffd
	.align		4
        /*0018*/ 	.word	0x00000000
	.align		4
        /*001c*/ 	.word	0xfffffffc


//--------------------- .text._Z15support_computePjS_S_PiS_lllS0_iPbS1_ --------------------------
	.section	.text._Z15support_computePjS_S_PiS_lllS0_iPbS1_,"ax",@progbits
	.align	128
        .global         _Z15support_computePjS_S_PiS_lllS0_iPbS1_
        .type           _Z15support_computePjS_S_PiS_lllS0_iPbS1_,@function
        .size           _Z15support_computePjS_S_PiS_lllS0_iPbS1_,(.L_x_63 - _Z15support_computePjS_S_PiS_lllS0_iPbS1_)
        .other          _Z15support_computePjS_S_PiS_lllS0_iPbS1_,@"STO_CUDA_ENTRY STV_DEFAULT"
_Z15support_computePjS_S_PiS_lllS0_iPbS1_:
.text._Z15support_computePjS_S_PiS_lllS0_iPbS1_:
[----:B------:R-:W-:Y:S08]  /*0000*/  LDC R1, c[0x0][0x37c] ;  /* 0x0000df00ff017b82 */ /* 0x000ff00000000800 */
[----:B------:R-:W0:Y:S01]  /*0010*/  S2UR UR6, SR_CTAID.X ;  /* 0x00000000000679c3 */ /* 0x000e220000002500 */
[----:B------:R-:W0:Y:S01]  /*0020*/  LDCU.64 UR8, c[0x0][0x3a8] ;  /* 0x00007500ff0877ac */ /* 0x000e220008000a00 */
[----:B------:R-:W1:Y:S01]  /*0030*/  S2R R0, SR_TID.X ;  /* 0x0000000000007919 */ /* 0x000e620000002100 */
[----:B------:R-:W-:Y:S01]  /*0040*/  UMOV UR4, 0x400 ;  /* 0x0000040000047882 */ /* 0x000fe20000000000 */
[----:B------:R-:W2:Y:S04]  /*0050*/  LDCU.64 UR18, c[0x0][0x358] ;  /* 0x00006b00ff1277ac */ /* 0x000ea80008000a00 */
[----:B------:R-:W3:Y:S01]  /*0060*/  S2UR UR7, SR_CgaCtaId ;  /* 0x00000000000779c3 */ /* 0x000ee20000008800 */
[----:B0-----:R-:W-:-:S04]  /*0070*/  UISETP.GE.U32.AND UP0, UPT, UR6, UR8, UPT ;  /* 0x000000080600728c */ /* 0x001fc8000bf06070 */
[----:B------:R-:W-:Y:S02]  /*0080*/  UISETP.GE.AND.EX UP0, UPT, URZ, UR9, UPT, UP0 ;  /* 0x00000009ff00728c */ /* 0x000fe4000bf06300 */
[----:B---3--:R-:W-:-:S06]  /*0090*/  ULEA UR7, UR7, UR4, 0x18 ;  /* 0x0000000407077291 */ /* 0x008fcc000f8ec0ff */
[----:B-1----:R-:W-:Y:S01]  /*00a0*/  LEA R2, R0, UR7, 0x2 ;  /* 0x0000000700027c11 */ /* 0x002fe2000f8e10ff */
[----:B--2---:R-:W-:Y:S06]  /*00b0*/  BRA.U UP0, `(.L_x_0) ;  /* 0x0000000900687547 */ /* 0x004fec000b800000 */
[----:B------:R-:W-:Y:S01]  /*00c0*/  UMOV UR15, UR6 ;  /* 0x00000006000f7c82 */ /* 0x000fe20008000000 */
[----:B------:R-:W-:Y:S01]  /*00d0*/  UMOV UR5, URZ ;  /* 0x000000ff00057c82 */ /* 0x000fe20008000000 */
[----:B------:R-:W0:Y:S01]  /*00e0*/  LDCU UR20, c[0x0][0x360] ;  /* 0x00006c00ff1477ac */ /* 0x000e220008000800 */
[----:B------:R-:W-:Y:S01]  /*00f0*/  UMOV UR9, UR15 ;  /* 0x0000000f00097c82 */ /* 0x000fe20008000000 */
[----:B------:R-:W-:Y:S01]  /*0100*/  UMOV UR10, UR5 ;  /* 0x00000005000a7c82 */ /* 0x000fe20008000000 */
[----:B------:R-:W-:Y:S01]  /*0110*/  UMOV UR11, UR15 ;  /* 0x0000000f000b7c82 */ /* 0x000fe20008000000 */
[----:B------:R-:W-:Y:S01]  /*0120*/  UMOV UR12, UR5 ;  /* 0x00000005000c7c82 */ /* 0x000fe20008000000 */
[----:B------:R-:W-:Y:S01]  /*0130*/  UMOV UR13, UR15 ;  /* 0x0000000f000d7c82 */ /* 0x000fe20008000000 */
[----:B------:R-:W-:-:S05]  /*0140*/  UMOV UR14, UR5 ;  /* 0x00000005000e7c82 */ /* 0x000fca0008000000 */
.L_x_15:
[----:B------:R-:W1:Y:S01]  /*0150*/  LDCU.64 UR16, c[0x0][0x388] ;  /* 0x00007100ff1077ac */ /* 0x000e620008000a00 */
[----:B------:R-:W2:Y:S08]  /*0160*/  LDC.64 R8, c[0x0][0x380] ;  /* 0x0000e000ff087b82 */ /* 0x000eb00000000a00 */
[----:B------:R-:W3:Y:S01]  /*0170*/  LDC.64 R6, c[0x0][0x3a0] ;  /* 0x0000e800ff067b82 */ /* 0x000ee20000000a00 */
[----:B-1----:R-:W-:-:S04]  /*0180*/  ULEA UR4, UP0, UR15, UR16, 0x2 ;  /* 0x000000100f047291 */ /* 0x002fc8000f8010ff */
[----:B------:R-:W-:Y:S02]  /*0190*/  ULEA.HI.X UR8, UR15, UR17, UR5, 0x2, UP0 ;  /* 0x000000110f087291 */ /* 0x000fe400080f1405 */
[----:B------:R-:W-:-:S04]  /*01a0*/  IMAD.U32 R12, RZ, RZ, UR4 ;  /* 0x00000004ff0c7e24 */ /* 0x000fc8000f8e00ff */
[----:B------:R-:W-:-:S06]  /*01b0*/  IMAD.U32 R13, RZ, RZ, UR8 ;  /* 0x00000008ff0d7e24 */ /* 0x000fcc000f8e00ff */
[----:B------:R-:W2:Y:S02]  /*01c0*/  LDG.E R13, desc[UR18][R12.64] ;  /* 0x000000120c0d7981 */ /* 0x000ea4000c1e1900 */
[----:B--2---:R-:W-:-:S04]  /*01d0*/  IMAD.WIDE.U32 R8, R13, 0x4, R8 ;  /* 0x000000040d087825 */ /* 0x004fc800078e0008 */
[----:B---3--:R-:W-:Y:S01]  /*01e0*/  IMAD.WIDE.U32 R6, R13, 0x4, R6 ;  /* 0x000000040d067825 */ /* 0x008fe200078e0006 */
[----:B------:R-:W2:Y:S04]  /*01f0*/  LDG.E R3, desc[UR18][R8.64] ;  /* 0x0000001208037981 */ /* 0x000ea8000c1e1900 */
[----:B------:R-:W2:Y:S02]  /*0200*/  LDG.E R10, desc[UR18][R6.64] ;  /* 0x00000012060a7981 */ /* 0x000ea4000c1e1900 */
[----:B--2---:R-:W-:-:S05]  /*0210*/  IMAD.IADD R10, R3, 0x1, R10 ;  /* 0x00000001030a7824 */ /* 0x004fca00078e020a */
[----:B------:R-:W-:-:S13]  /*0220*/  ISETP.GE.U32.AND P0, PT, R3, R10, PT ;  /* 0x0000000a0300720c */ /* 0x000fda0003f06070 */
[----:B-----5:R-:W-:Y:S05]  /*0230*/  @P0 BRA `(.L_x_1) ;  /* 0x0000000400c40947 */ /* 0x020fea0003800000 */
[----:B------:R-:W-:-:S07]  /*0240*/  IMAD.MOV.U32 R5, RZ, RZ, R3 ;  /* 0x000000ffff057224 */ /* 0x000fce00078e0003 */
.L_x_14:
[----:B-1----:R-:W-:Y:S01]  /*0250*/  IMAD.MOV.U32 R9, RZ, RZ, -0x1 ;  /* 0xffffffffff097424 */ /* 0x002fe200078e00ff */
[----:B------:R-:W-:Y:S01]  /*0260*/  BSSY.RECONVERGENT B0, `(.L_x_2) ;  /* 0x0000018000007945 */ /* 0x000fe20003800200 */
[----:B------:R-:W-:Y:S02]  /*0270*/  IMAD.IADD R11, R0, 0x1, R5 ;  /* 0x00000001000b7824 */ /* 0x000fe400078e0205 */
[----:B------:R-:W-:Y:S01]  /*0280*/  IMAD.MOV.U32 R4, RZ, RZ, -0x1 ;  /* 0xffffffffff047424 */ /* 0x000fe200078e00ff */
[----:B------:R1:W-:Y:S02]  /*0290*/  STS [R2], R9 ;  /* 0x0000000902007388 */ /* 0x0003e40000000800 */
[----:B------:R-:W-:-:S13]  /*02a0*/  ISETP.GE.U32.AND P0, PT, R11, R10, PT ;  /* 0x0000000a0b00720c */ /* 0x000fda0003f06070 */
[----:B-1----:R-:W-:Y:S05]  /*02b0*/  @P0 BRA `(.L_x_3) ;  /* 0x0000000000480947 */ /* 0x002fea0003800000 */
[----:B------:R-:W1:Y:S02]  /*02c0*/  LDC.64 R8, c[0x0][0x390] ;  /* 0x0000e400ff087b82 */ /* 0x000e640000000a00 */
[----:B-1----:R-:W-:-:S05]  /*02d0*/  IMAD.WIDE.U32 R8, R11, 0x4, R8 ;  /* 0x000000040b087825 */ /* 0x002fca00078e0008 */
[----:B------:R-:W2:Y:S02]  /*02e0*/  LDG.E R4, desc[UR18][R8.64] ;  /* 0x0000001208047981 */ /* 0x000ea4000c1e1900 */
[----:B--2---:R-:W-:-:S13]  /*02f0*/  ISETP.GE.AND P0, PT, R4, RZ, PT ;  /* 0x000000ff0400720c */ /* 0x004fda0003f06270 */
[----:B------:R-:W-:Y:S05]  /*0300*/  @!P0 BRA `(.L_x_3) ;  /* 0x0000000000348947 */ /* 0x000fea0003800000 */
[----:B------:R-:W1:Y:S01]  /*0310*/  LDC.64 R14, c[0x0][0x3b0] ;  /* 0x0000ec00ff0e7b82 */ /* 0x000e620000000a00 */
[----:B------:R-:W2:Y:S01]  /*0320*/  LDCU.64 UR16, c[0x0][0x398] ;  /* 0x00007300ff1077ac */ /* 0x000ea20008000a00 */
[----:B------:R-:W-:Y:S01]  /*0330*/  MOV R8, R4 ;  /* 0x0000000400087202 */ /* 0x000fe20000000f00 */
[----:B------:R-:W-:Y:S02]  /*0340*/  IMAD.MOV.U32 R9, RZ, RZ, RZ ;  /* 0x000000ffff097224 */ /* 0x000fe400078e00ff */
[C---:B-1----:R-:W-:Y:S02]  /*0350*/  IMAD R12, R14.reuse, UR14, RZ ;  /* 0x0000000e0e0c7c24 */ /* 0x042fe4000f8e02ff */
[----:B------:R-:W-:-:S04]  /*0360*/  IMAD.WIDE.U32 R8, R14, UR13, R8 ;  /* 0x0000000d0e087c25 */ /* 0x000fc8000f8e0008 */
[----:B------:R-:W-:Y:S01]  /*0370*/  IMAD R11, R15, UR13, R12 ;  /* 0x0000000d0f0b7c24 */ /* 0x000fe2000f8e020c */
[----:B--2---:R-:W-:-:S03]  /*0380*/  LEA R12, P0, R8, UR16, 0x2 ;  /* 0x00000010080c7c11 */ /* 0x004fc6000f8010ff */
[----:B------:R-:W-:-:S05]  /*0390*/  IMAD.IADD R9, R9, 0x1, R11 ;  /* 0x0000000109097824 */ /* 0x000fca00078e020b */
[----:B------:R-:W-:Y:S01]  /*03a0*/  LEA.HI.X R13, R8, UR17, R9, 0x2, P0 ;  /* 0x00000011080d7c11 */ /* 0x000fe200080f1409 */
[----:B------:R-:W-:-:S05]  /*03b0*/  IMAD.MOV.U32 R9, RZ, RZ, 0x1 ;  /* 0x00000001ff097424 */ /* 0x000fca00078e00ff */
[----:B------:R1:W-:Y:S04]  /*03c0*/  REDG.E.OR.STRONG.GPU desc[UR18][R12.64], R9 ;  /* 0x000000090c00798e */ /* 0x0003e8000f12e112 */
[----:B------:R1:W-:Y:S02]  /*03d0*/  STS [R2], R4 ;  /* 0x0000000402007388 */ /* 0x0003e40000000800 */
.L_x_3:
[----:B0-----:R-:W-:Y:S05]  /*03e0*/  BSYNC.RECONVERGENT B0 ;  /* 0x0000000000007941 */ /* 0x001fea0003800200 */
.L_x_2:
[----:B------:R-:W-:Y:S06]  /*03f0*/  BAR.SYNC.DEFER_BLOCKING 0x0 ;  /* 0x0000000000007b1d */ /* 0x000fec0000010000 */
[----:B------:R-:W-:-:S05]  /*0400*/  UMOV UR4, URZ ;  /* 0x000000ff00047c82 */ /* 0x000fca0008000000 */
.L_x_13:
[----:B------:R-:W-:-:S09]  /*0410*/  ULEA UR8, UR4, UR7, 0x2 ;  /* 0x0000000704087291 */ /* 0x000fd2000f8e10ff */
[----:B------:R-:W0:Y:S02]  /*0420*/  LDS R11, [UR8] ;  /* 0x00000008ff0b7984 */ /* 0x000e240008000800 */
[----:B0-----:R-:W-:-:S13]  /*0430*/  ISETP.NE.AND P0, PT, R11, -0x1, PT ;  /* 0xffffffff0b00780c */ /* 0x001fda0003f05270 */
[----:B------:R-:W-:Y:S05]  /*0440*/  @!P0 BRA `(.L_x_4) ;  /* 0x0000000400348947 */ /* 0x000fea0003800000 */
[----:B-1----:R-:W0:Y:S08]  /*0450*/  LDC.64 R8, c[0x0][0x380] ;  /* 0x0000e000ff087b82 */ /* 0x002e300000000a00 */
[----:B------:R-:W1:Y:S01]  /*0460*/  LDC.64 R12, c[0x0][0x3a0] ;  /* 0x0000e800ff0c7b82 */ /* 0x000e620000000a00 */
[----:B0-----:R-:W-:-:S06]  /*0470*/  IMAD.WIDE R8, R11, 0x4, R8 ;  /* 0x000000040b087825 */ /* 0x001fcc00078e0208 */
[----:B------:R-:W2:Y:S01]  /*0480*/  LDG.E R9, desc[UR18][R8.64] ;  /* 0x0000001208097981 */ /* 0x000ea2000c1e1900 */
[----:B-1----:R-:W-:-:S06]  /*0490*/  IMAD.WIDE R12, R11, 0x4, R12 ;  /* 0x000000040b0c7825 */ /* 0x002fcc00078e020c */
[----:B------:R0:W2:Y:S01]  /*04a0*/  LDG.E R12, desc[UR18][R12.64] ;  /* 0x000000120c0c7981 */ /* 0x0000a2000c1e1900 */
[----:B------:R-:W-:Y:S01]  /*04b0*/  BSSY.RECONVERGENT B0, `(.L_x_5) ;  /* 0x0000037000007945 */ /* 0x000fe20003800200 */
[----:B0-----:R-:W-:Y:S02]  /*04c0*/  IMAD.MOV.U32 R13, RZ, RZ, RZ ;  /* 0x000000ffff0d7224 */ /* 0x001fe400078e00ff */
[C---:B--2---:R-:W-:Y:S02]  /*04d0*/  IMAD.IADD R11, R9.reuse, 0x1, R12 ;  /* 0x00000001090b7824 */ /* 0x044fe400078e020c */
[----:B------:R-:W-:-:S05]  /*04e0*/  IMAD.IADD R12, R9, 0x1, R0 ;  /* 0x00000001090c7824 */ /* 0x000fca00078e0200 */
[----:B------:R-:W-:-:S13]  /*04f0*/  ISETP.GE.U32.AND P0, PT, R12, R11, PT ;  /* 0x0000000b0c00720c */ /* 0x000fda0003f06070 */
[----:B------:R-:W-:Y:S05]  /*0500*/  @P0 BRA `(.L_x_6) ;  /* 0x0000000000c40947 */ /* 0x000fea0003800000 */
[----:B------:R-:W-:Y:S01]  /*0510*/  BSSY.RECONVERGENT B1, `(.L_x_6) ;  /* 0x0000030000017945 */ /* 0x000fe20003800200 */
[----:B------:R-:W-:-:S07]  /*0520*/  IMAD.MOV.U32 R13, RZ, RZ, RZ ;  /* 0x000000ffff0d7224 */ /* 0x000fce00078e00ff */
.L_x_12:
[----:B0-----:R-:W0:Y:S01]  /*0530*/  LDC.64 R8, c[0x0][0x390] ;  /* 0x0000e400ff087b82 */ /* 0x001e220000000a00 */
[----:B------:R-:W1:Y:S07]  /*0540*/  LDCU.64 UR16, c[0x0][0x398] ;  /* 0x00007300ff1077ac */ /* 0x000e6e0008000a00 */
[----:B------:R-:W2:Y:S01]  /*0550*/  LDC.64 R16, c[0x0][0x3b0] ;  /* 0x0000ec00ff107b82 */ /* 0x000ea20000000a00 */
[----:B0-----:R-:W-:-:S06]  /*0560*/  IMAD.WIDE.U32 R8, R12, 0x4, R8 ;  /* 0x000000040c087825 */ /* 0x001fcc00078e0008 */
[----:B------:R0:W3:Y:S01]  /*0570*/  LDG.E R8, desc[UR18][R8.64] ;  /* 0x0000001208087981 */ /* 0x0000e2000c1e1900 */
[----:B--2---:R-:W-:-:S04]  /*0580*/  IMAD R14, R16, UR12, RZ ;  /* 0x0000000c100e7c24 */ /* 0x004fc8000f8e02ff */
[----:B------:R-:W-:Y:S02]  /*0590*/  IMAD R17, R17, UR11, R14 ;  /* 0x0000000b11117c24 */ /* 0x000fe4000f8e020e */
[----:B0-----:R-:W-:-:S03]  /*05a0*/  HFMA2 R9, -RZ, RZ, 0, 0 ;  /* 0x00000000ff097431 */ /* 0x001fc600000001ff */
[----:B---3--:R-:W-:-:S04]  /*05b0*/  IMAD.WIDE.U32 R14, R16, UR11, R8 ;  /* 0x0000000b100e7c25 */ /* 0x008fc8000f8e0008 */
[----:B------:R-:W-:Y:S01]  /*05c0*/  IMAD.IADD R15, R15, 0x1, R17 ;  /* 0x000000010f0f7824 */ /* 0x000fe200078e0211 */
[----:B-1----:R-:W-:-:S04]  /*05d0*/  LEA R16, P0, R14, UR16, 0x2 ;  /* 0x000000100e107c11 */ /* 0x002fc8000f8010ff */
[----:B------:R-:W-:-:S05]  /*05e0*/  LEA.HI.X R17, R14, UR17, R15, 0x2, P0 ;  /* 0x000000110e117c11 */ /* 0x000fca00080f140f */
[----:B------:R-:W2:Y:S01]  /*05f0*/  LDG.E R16, desc[UR18][R16.64] ;  /* 0x0000001210107981 */ /* 0x000ea2000c1e1900 */
[----:B------:R-:W-:Y:S01]  /*0600*/  IMAD.MOV.U32 R15, RZ, RZ, R12 ;  /* 0x000000ffff0f7224 */ /* 0x000fe200078e000c */
[----:B------:R-:W-:Y:S01]  /*0610*/  BSSY.RECONVERGENT B2, `(.L_x_7) ;  /* 0x000001e000027945 */ /* 0x000fe20003800200 */
[----:B------:R-:W-:-:S05]  /*0620*/  VIADD R12, R12, UR20 ;  /* 0x000000140c0c7c36 */ /* 0x000fca0008000000 */
[----:B------:R-:W-:Y:S02]  /*0630*/  ISETP.GE.U32.AND P0, PT, R12, R11, PT ;  /* 0x0000000b0c00720c */ /* 0x000fe40003f06070 */
[----:B--2---:R-:W-:-:S13]  /*0640*/  ISETP.NE.AND P1, PT, R16, 0x1, PT ;  /* 0x000000011000780c */ /* 0x004fda0003f25270 */
[----:B------:R-:W-:Y:S05]  /*0650*/  @P1 BRA `(.L_x_8) ;  /* 0x0000000000641947 */ /* 0x000fea0003800000 */
[----:B------:R-:W0:Y:S01]  /*0660*/  LDC.64 R16, c[0x0][0x3c0] ;  /* 0x0000f000ff107b82 */ /* 0x000e220000000a00 */
[----:B------:R-:W-:Y:S02]  /*0670*/  IMAD.MOV.U32 R19, RZ, RZ, 0x1 ;  /* 0x00000001ff137424 */ /* 0x000fe400078e00ff */
[----:B0-----:R-:W-:-:S05]  /*0680*/  IMAD.WIDE.U32 R16, R15, 0x4, R16 ;  /* 0x000000040f107825 */ /* 0x001fca00078e0010 */
[----:B------:R-:W0:Y:S01]  /*0690*/  LDC.64 R14, c[0x0][0x390] ;  /* 0x0000e400ff0e7b82 */ /* 0x000e220000000a00 */
[----:B------:R1:W-:Y:S01]  /*06a0*/  REDG.E.ADD.STRONG.GPU desc[UR18][R16.64], R19 ;  /* 0x000000131000798e */ /* 0x0003e2000c12e112 */
[----:B------:R-:W-:Y:S01]  /*06b0*/  BSSY.RECONVERGENT B3, `(.L_x_9) ;  /* 0x000000b000037945 */ /* 0x000fe20003800200 */
[----:B------:R-:W-:-:S07]  /*06c0*/  IMAD.MOV.U32 R18, RZ, RZ, RZ ;  /* 0x000000ffff127224 */ /* 0x000fce00078e00ff */
.L_x_11:
[----:B-1----:R-:W-:-:S04]  /*06d0*/  IMAD.IADD R17, R3, 0x1, R18 ;  /* 0x0000000103117824 */ /* 0x002fc800078e0212 */
[----:B0-----:R-:W-:-:S06]  /*06e0*/  IMAD.WIDE.U32 R16, R17, 0x4, R14 ;  /* 0x0000000411107825 */ /* 0x001fcc00078e000e */
[----:B------:R-:W2:Y:S02]  /*06f0*/  LDG.E R17, desc[UR18][R16.64] ;  /* 0x0000001210117981 */ /* 0x000ea4000c1e1900 */
[----:B--2---:R-:W-:-:S13]  /*0700*/  ISETP.NE.AND P1, PT, R17, R8, PT ;  /* 0x000000081100720c */ /* 0x004fda0003f25270 */
[----:B------:R-:W-:Y:S05]  /*0710*/  @!P1 BRA `(.L_x_10) ;  /* 0x0000000000109947 */ /* 0x000fea0003800000 */
[----:B------:R-:W2:Y:S01]  /*0720*/  LDG.E R17, desc[UR18][R6.64] ;  /* 0x0000001206117981 */ /* 0x000ea2000c1e1900 */
[----:B------:R-:W-:-:S05]  /*0730*/  VIADD R18, R18, 0x1 ;  /* 0x0000000112127836 */ /* 0x000fca0000000000 */
[----:B--2---:R-:W-:-:S13]  /*0740*/  ISETP.GT.U32.AND P1, PT, R18, R17, PT ;  /* 0x000000111200720c */ /* 0x004fda0003f24070 */
[----:B------:R-:W-:Y:S05]  /*0750*/  @!P1 BRA `(.L_x_11) ;  /* 0xfffffffc00dc9947 */ /* 0x000fea000383ffff */
.L_x_10:
[----:B------:R-:W-:Y:S05]  /*0760*/  BSYNC.RECONVERGENT B3 ;  /* 0x0000000000037941 */ /* 0x000fea0003800200 */
.L_x_9:
[----:B------:R-:W0:Y:S01]  /*0770*/  LDCU.64 UR16, c[0x0][0x3c0] ;  /* 0x00007800ff1077ac */ /* 0x000e220008000a00 */
[----:B------:R-:W-:Y:S01]  /*0780*/  IADD3 R18, P1, PT, R3, R18, RZ ;  /* 0x0000001203127210 */ /* 0x000fe20007f3e0ff */
[----:B------:R-:W-:-:S03]  /*0790*/  IMAD.MOV.U32 R15, RZ, RZ, 0x1 ;  /* 0x00000001ff0f7424 */ /* 0x000fc600078e00ff */
[----:B------:R-:W-:Y:S02]  /*07a0*/  IADD3.X R9, PT, PT, RZ, RZ, RZ, P1, !PT ;  /* 0x000000ffff097210 */ /* 0x000fe40000ffe4ff */
[----:B0-----:R-:W-:-:S04]  /*07b0*/  LEA R8, P1, R18, UR16, 0x2 ;  /* 0x0000001012087c11 */ /* 0x001fc8000f8210ff */
[----:B------:R-:W-:-:S05]  /*07c0*/  LEA.HI.X R9, R18, UR17, R9, 0x2, P1 ;  /* 0x0000001112097c11 */ /* 0x000fca00088f1409 */
[----:B------:R0:W-:Y:S01]  /*07d0*/  REDG.E.ADD.STRONG.GPU desc[UR18][R8.64], R15 ;  /* 0x0000000f0800798e */ /* 0x0001e2000c12e112 */
[----:B------:R-:W-:-:S07]  /*07e0*/  VIADD R13, R13, 0x1 ;  /* 0x000000010d0d7836 */ /* 0x000fce0000000000 */
.L_x_8:
[----:B------:R-:W-:Y:S05]  /*07f0*/  BSYNC.RECONVERGENT B2 ;  /* 0x0000000000027941 */ /* 0x000fea0003800200 */
.L_x_7:
[----:B------:R-:W-:Y:S05]  /*0800*/  @!P0 BRA `(.L_x_12) ;  /* 0xfffffffc00488947 */ /* 0x000fea000383ffff */
[----:B------:R-:W-:Y:S05]  /*0810*/  BSYNC.RECONVERGENT B1 ;  /* 0x0000000000017941 */ /* 0x000fea0003800200 */
.L_x_6:
[----:B------:R-:W-:Y:S05]  /*0820*/  BSYNC.RECONVERGENT B0 ;  /* 0x0000000000007941 */ /* 0x000fea0003800200 */
.L_x_5:
[----:B0-----:R-:W0:Y:S01]  /*0830*/  S2R R8, SR_LANEID ;  /* 0x0000000000087919 */ /* 0x001e220000000000 */
[----:B------:R-:W1:Y:S08]  /*0840*/  LDC.64 R14, c[0x0][0x3c0] ;  /* 0x0000f000ff0e7b82 */ /* 0x000e700000000a00 */
[----:B------:R-:W2:Y:S01]  /*0850*/  REDUX.SUM UR16, R13 ;  /* 0x000000000d1073c4 */ /* 0x000ea2000000c000 */
[----:B------:R-:W-:Y:S01]  /*0860*/  VOTEU.ANY UR8, UPT, PT ;  /* 0x0000000000087886 */ /* 0x000fe200038e0100 */
[----:B------:R-:W-:Y:S01]  /*0870*/  IADD3 R9, P1, PT, R5, UR4, RZ ;  /* 0x0000000405097c10 */ /* 0x000fe2000ff3e0ff */
[----:B------:R-:W-:-:S04]  /*0880*/  UFLO.U32 UR8, UR8 ;  /* 0x00000008000872bd */ /* 0x000fc800080e0000 */
[----:B------:R-:W-:Y:S02]  /*0890*/  IMAD.X R12, RZ, RZ, RZ, P1 ;  /* 0x000000ffff0c7224 */ /* 0x000fe400008e06ff */
[----:B--2---:R-:W-:Y:S01]  /*08a0*/  IMAD.U32 R11, RZ, RZ, UR16 ;  /* 0x00000010ff0b7e24 */ /* 0x004fe2000f8e00ff */
[----:B0-----:R-:W-:Y:S02]  /*08b0*/  ISETP.EQ.U32.AND P0, PT, R8, UR8, PT ;  /* 0x0000000808007c0c */ /* 0x001fe4000bf02070 */
[----:B-1----:R-:W-:-:S04]  /*08c0*/  LEA R8, P1, R9, R14, 0x2 ;  /* 0x0000000e09087211 */ /* 0x002fc800078210ff */
[----:B------:R-:W-:-:S07]  /*08d0*/  LEA.HI.X R9, R9, R15, R12, 0x2, P1 ;  /* 0x0000000f09097211 */ /* 0x000fce00008f140c */
[----:B------:R0:W-:Y:S01]  /*08e0*/  @P0 REDG.E.ADD.STRONG.GPU desc[UR18][R8.64], R11 ;  /* 0x0000000b0800098e */ /* 0x0001e2000c12e112 */
[----:B------:R-:W-:-:S04]  /*08f0*/  UIADD3 UR4, UPT, UPT, UR4, 0x1, URZ ;  /* 0x0000000104047890 */ /* 0x000fc8000fffe0ff */
[----:B------:R-:W-:-:S09]  /*0900*/  UISETP.NE.AND UP0, UPT, UR4, UR20, UPT ;  /* 0x000000140400728c */ /* 0x000fd2000bf05270 */
[----:B0-----:R-:W-:Y:S05]  /*0910*/  BRA.U UP0, `(.L_x_13) ;  /* 0xfffffff900bc7547 */ /* 0x001fea000b83ffff */
.L_x_4:
[----:B------:R-:W-:-:S05]  /*0920*/  VIADD R5, R5, UR20 ;  /* 0x0000001405057c36 */ /* 0x000fca0008000000 */
[----:B------:R-:W-:-:S13]  /*0930*/  ISETP.GE.U32.AND P0, PT, R5, R10, PT ;  /* 0x0000000a0500720c */ /* 0x000fda0003f06070 */
[----:B------:R-:W-:Y:S05]  /*0940*/  @!P0 BRA `(.L_x_14) ;  /* 0xfffffff800408947 */ /* 0x000fea000383ffff */
.L_x_1:
[----:B------:R-:W2:Y:S01]  /*0950*/  LDC.64 R10, c[0x0][0x3b0] ;  /* 0x0000ec00ff0a7b82 */ /* 0x000ea20000000a00 */
[----:B------:R-:W3:Y:S01]  /*0960*/  LDCU.64 UR16, c[0x0][0x398] ;  /* 0x00007300ff1077ac */ /* 0x000ee20008000a00 */
[--C-:B------:R-:W-:Y:S01]  /*0970*/  SHF.R.S32.HI R5, RZ, 0x1f, R4.reuse ;  /* 0x0000001fff057819 */ /* 0x100fe20000011404 */
[C---:B--2---:R-:W-:Y:S02]  /*0980*/  IMAD R8, R10.reuse, UR10, RZ ;  /* 0x0000000a0a087c24 */ /* 0x044fe4000f8e02ff */
[----:B------:R-:W-:-:S04]  /*0990*/  IMAD.WIDE.U32 R6, R10, UR9, R4 ;  /* 0x000000090a067c25 */ /* 0x000fc8000f8e0004 */
[----:B------:R-:W-:Y:S01]  /*09a0*/  IMAD R3, R11, UR9, R8 ;  /* 0x000000090b037c24 */ /* 0x000fe2000f8e0208 */
[----:B---3--:R-:W-:-:S03]  /*09b0*/  LEA R8, P0, R6, UR16, 0x2 ;  /* 0x0000001006087c11 */ /* 0x008fc6000f8010ff */
[----:B------:R-:W-:-:S05]  /*09c0*/  IMAD.IADD R3, R7, 0x1, R3 ;  /* 0x0000000107037824 */ /* 0x000fca00078e0203 */
[----:B-1----:R-:W-:Y:S01]  /*09d0*/  LEA.HI.X R9, R6, UR17, R3, 0x2, P0 ;  /* 0x0000001106097c11 */ /* 0x002fe200080f1403 */
[----:B------:R-:W1:Y:S04]  /*09e0*/  LDCU UR4, c[0x0][0x370] ;  /* 0x00006e00ff0477ac */ /* 0x000e680008000800 */
[----:B------:R2:W5:Y:S01]  /*09f0*/  ATOMG.E.EXCH.STRONG.GPU PT, RZ, desc[UR18][R8.64], RZ ;  /* 0x800000ff08ff79a8 */ /* 0x000562000c1ef112 */
[----:B------:R-:W3:Y:S01]  /*0a00*/  LDCU.64 UR16, c[0x0][0x3a8] ;  /* 0x00007500ff1077ac */ /* 0x000ee20008000a00 */
[----:B-1----:R-:W-:-:S04]  /*0a10*/  UIADD3 UR15, UP0, UPT, UR4, UR15, URZ ;  /* 0x0000000f040f7290 */ /* 0x002fc8000ff1e0ff */
[----:B------:R-:W-:Y:S02]  /*0a20*/  UIADD3.X UR5, UPT, UPT, URZ, UR5, URZ, UP0, !UPT ;  /* 0x00000005ff057290 */ /* 0x000fe400087fe4ff */
[----:B---3--:R-:W-:-:S04]  /*0a30*/  UISETP.GE.U32.AND UP0, UPT, UR15, UR16, UPT ;  /* 0x000000100f00728c */ /* 0x008fc8000bf06070 */
[----:B------:R-:W-:-:S09]  /*0a40*/  UISETP.GE.AND.EX UP0, UPT, UR5, UR17, UPT, UP0 ;  /* 0x000000110500728c */ /* 0x000fd2000bf06300 */
[----:B--2---:R-:W-:Y:S05]  /*0a50*/  BRA.U !UP0, `(.L_x_15) ;  /* 0xfffffff508bc7547 */ /* 0x004fea000b83ffff */
.L_x_0:
[----:B------:R-:W1:Y:S08]  /*0a60*/  LDC R3, c[0x0][0x360] ;  /* 0x0000d800ff037b82 */ /* 0x000e700000000800 */
[----:B------:R-:W-:Y:S06]  /*0a70*/  BAR.SYNC.DEFER_BLOCKING 0x0 ;  /* 0x0000000000007b1d */ /* 0x000fec0000010000 */
[----:B------:R-:W2:Y:S02]  /*0a80*/  LDCU UR9, c[0x0][0x370] ;  /* 0x00006e00ff0977ac */ /* 0x000ea40008000800 */
[----:B-12---:R-:W-:-:S07]  /*0a90*/  IMAD R5, R3, UR6, R0 ;  /* 0x0000000603057c24 */ /* 0x006fce000f8e0200 */
.L_x_61:
[----:B-1----:R-:W1:Y:S01]  /*0aa0*/  LDCU.64 UR10, c[0x0][0x3b8] ;  /* 0x00007700ff0a77ac */ /* 0x002e620008000a00 */
[----:B--2---:R-:W2:Y:S01]  /*0ab0*/  S2UR UR5, SR_CgaCtaId ;  /* 0x00000000000579c3 */ /* 0x004ea20000008800 */
[----:B------:R-:W-:Y:S01]  /*0ac0*/  BSSY.RECONVERGENT B0, `(.L_x_16) ;  /* 0x000002b000007945 */ /* 0x000fe20003800200 */
[----:B------:R-:W-:Y:S01]  /*0ad0*/  UMOV UR4, 0x400 ;  /* 0x0000040000047882 */ /* 0x000fe20000000000 */
[----:B------:R-:W3:Y:S01]  /*0ae0*/  LDCU.64 UR12, c[0x0][0x3b8] ;  /* 0x00007700ff0c77ac */ /* 0x000ee20008000a00 */
[----:B-1----:R-:W-:Y:S01]  /*0af0*/  MOV R8, UR10 ;  /* 0x0000000a00087c02 */ /* 0x002fe20008000f00 */
[----:B------:R-:W-:Y:S01]  /*0b00*/  IMAD.U32 R9, RZ, RZ, UR11 ;  /* 0x0000000bff097e24 */ /* 0x000fe2000f8e00ff */
[----:B------:R-:W1:Y:S02]  /*0b10*/  LDCU.64 UR10, c[0x0][0x3d0] ;  /* 0x00007a00ff0a77ac */ /* 0x000e640008000a00 */
[----:B------:R-:W-:Y:S01]  /*0b20*/  ISETP.GE.U32.AND P0, PT, R5, R8, PT ;  /* 0x000000080500720c */ /* 0x000fe20003f06070 */
[----:B--2---:R-:W-:-:S03]  /*0b30*/  ULEA UR4, UR5, UR4, 0x18 ;  /* 0x0000000405047291 */ /* 0x004fc6000f8ec0ff */
[----:B------:R-:W-:-:S06]  /*0b40*/  ISETP.GE.AND.EX P0, PT, RZ, R9, PT, P0 ;  /* 0x00000009ff00720c */ /* 0x000fcc0003f06300 */
[----:B------:R-:W-:Y:S07]  /*0b50*/  STS [UR4+0x1000], RZ ;  /* 0x001000ffff007988 */ /* 0x000fee0008000804 */
[----:B01-3--:R-:W-:Y:S05]  /*0b60*/  @P0 BRA `(.L_x_17) ;  /* 0x0000000000800947 */ /* 0x00bfea0003800000 */
[----:B------:R-:W1:Y:S01]  /*0b70*/  LDC R13, c[0x0][0x3c8] ;  /* 0x0000f200ff0d7b82 */ /* 0x000e620000000800 */
[----:B------:R-:W-:Y:S02]  /*0b80*/  IMAD.MOV.U32 R11, RZ, RZ, R5 ;  /* 0x000000ffff0b7224 */ /* 0x000fe400078e0005 */
[----:B------:R-:W-:-:S05]  /*0b90*/  IMAD.U32 R12, RZ, RZ, UR6 ;  /* 0x00000006ff0c7e24 */ /* 0x000fca000f8e00ff */
[----:B------:R-:W2:Y:S01]  /*0ba0*/  LDC.64 R6, c[0x0][0x3c0] ;  /* 0x0000f000ff067b82 */ /* 0x000ea20000000a00 */
[----:B-1----:R-:W-:-:S07]  /*0bb0*/  VIADD R13, R13, 0xfffffffe ;  /* 0xfffffffe0d0d7836 */ /* 0x002fce0000000000 */
.L_x_20:
[----:B--2---:R-:W-:-:S05]  /*0bc0*/  IMAD.WIDE R8, R11, 0x4, R6 ;  /* 0x000000040b087825 */ /* 0x004fca00078e0206 */
[----:B------:R-:W2:Y:S01]  /*0bd0*/  LDG.E R10, desc[UR18][R8.64] ;  /* 0x00000012080a7981 */ /* 0x000ea2000c1e1900 */
[----:B------:R-:W-:Y:S01]  /*0be0*/  BSSY.RECONVERGENT B1, `(.L_x_18) ;  /* 0x0000012000017945 */ /* 0x000fe20003800200 */
[----:B------:R-:W-:Y:S01]  /*0bf0*/  VIADD R12, R12, UR9 ;  /* 0x000000090c0c7c36 */ /* 0x000fe20008000000 */
[----:B--2---:R-:W-:-:S13]  /*0c00*/  ISETP.GE.AND P0, PT, R10, R13, PT ;  /* 0x0000000d0a00720c */ /* 0x004fda0003f06270 */
[----:B------:R-:W-:Y:S05]  /*0c10*/  @P0 BRA `(.L_x_19) ;  /* 0x0000000000380947 */ /* 0x000fea0003800000 */
[----:B------:R-:W-:-:S04]  /*0c20*/  IADD3 R10, P0, PT, R11, UR10, RZ ;  /* 0x0000000a0b0a7c10 */ /* 0x000fc8000ff1e0ff */
[----:B------:R-:W-:-:S05]  /*0c30*/  LEA.HI.X.SX32 R11, R11, UR11, 0x1, P0 ;  /* 0x0000000b0b0b7c11 */ /* 0x000fca00080f0eff */
[----:B------:R-:W2:Y:S02]  /*0c40*/  LDG.E.U8 R14, desc[UR18][R10.64] ;  /* 0x000000120a0e7981 */ /* 0x000ea4000c1e1100 */
[----:B--2---:R-:W-:-:S13]  /*0c50*/  ISETP.NE.AND P0, PT, R14, RZ, PT ;  /* 0x000000ff0e00720c */ /* 0x004fda0003f05270 */
[----:B------:R-:W-:Y:S05]  /*0c60*/  @P0 BRA `(.L_x_19) ;  /* 0x0000000000240947 */ /* 0x000fea0003800000 */
[----:B------:R-:W1:Y:S01]  /*0c70*/  S2UR UR5, SR_CgaCtaId ;  /* 0x00000000000579c3 */ /* 0x000e620000008800 */
[----:B------:R-:W-:Y:S01]  /*0c80*/  UMOV UR4, 0x400 ;  /* 0x0000040000047882 */ /* 0x000fe20000000000 */
[----:B------:R-:W-:Y:S01]  /*0c90*/  IMAD.MOV.U32 R14, RZ, RZ, 0x1 ;  /* 0x00000001ff0e7424 */ /* 0x000fe200078e00ff */
[----:B------:R-:W-:Y:S01]  /*0ca0*/  MOV R16, 0x1 ;  /* 0x0000000100107802 */ /* 0x000fe20000000f00 */
[----:B------:R-:W-:-:S03]  /*0cb0*/  IMAD.MOV.U32 R15, RZ, RZ, -0x1 ;  /* 0xffffffffff0f7424 */ /* 0x000fc600078e00ff */
[----:B------:R2:W-:Y:S04]  /*0cc0*/  STG.E.U8 desc[UR18][R10.64], R14 ;  /* 0x0000000e0a007986 */ /* 0x0005e8000c101112 */
[----:B------:R2:W-:Y:S01]  /*0cd0*/  STG.E desc[UR18][R8.64], R15 ;  /* 0x0000000f08007986 */ /* 0x0005e2000c101912 */
[----:B-1----:R-:W-:-:S09]  /*0ce0*/  ULEA UR4, UR5, UR4, 0x18 ;  /* 0x0000000405047291 */ /* 0x002fd2000f8ec0ff */
[----:B------:R2:W-:Y:S03]  /*0cf0*/  STS [UR4+0x1000], R16 ;  /* 0x00100010ff007988 */ /* 0x0005e60008000804 */
.L_x_19:
[----:B0-----:R-:W-:Y:S05]  /*0d00*/  BSYNC.RECONVERGENT B1 ;  /* 0x0000000000017941 */ /* 0x001fea0003800200 */
.L_x_18:
[----:B--2---:R-:W-:Y:S02]  /*0d10*/  IMAD R11, R12, R3, R0 ;  /* 0x000000030c0b7224 */ /* 0x004fe400078e0200 */
[----:B------:R-:W-:Y:S02]  /*0d20*/  IMAD.U32 R8, RZ, RZ, UR12 ;  /* 0x0000000cff087e24 */ /* 0x000fe4000f8e00ff */
[----:B------:R-:W-:-:S03]  /*0d30*/  IMAD.U32 R9, RZ, RZ, UR13 ;  /* 0x0000000dff097e24 */ /* 0x000fc6000f8e00ff */
[----:B------:R-:W-:-:S04]  /*0d40*/  ISETP.GE.U32.AND P0, PT, R11, R8, PT ;  /* 0x000000080b00720c */ /* 0x000fc80003f06070 */
[----:B------:R-:W-:-:S13]  /*0d50*/  ISETP.GE.U32.AND.EX P0, PT, RZ, R9, PT, P0 ;  /* 0x00000009ff00720c */ /* 0x000fda0003f06100 */
[----:B------:R-:W-:Y:S05]  /*0d60*/  @!P0 BRA `(.L_x_20) ;  /* 0xfffffffc00948947 */ /* 0x000fea000383ffff */
.L_x_17:
[----:B0-----:R-:W-:Y:S05]  /*0d70*/  BSYNC.RECONVERGENT B0 ;  /* 0x0000000000007941 */ /* 0x001fea0003800200 */
.L_x_16:
[----:B------:R-:W0:Y:S08]  /*0d80*/  S2UR UR5, SR_CgaCtaId ;  /* 0x00000000000579c3 */ /* 0x000e300000008800 */
[----:B------:R-:W-:Y:S06]  /*0d90*/  BAR.SYNC.DEFER_BLOCKING 0x0 ;  /* 0x0000000000007b1d */ /* 0x000fec0000010000 */
[----:B------:R-:W-:-:S02]  /*0da0*/  UMOV UR4, 0x400 ;  /* 0x0000040000047882 */ /* 0x000fc40000000000 */
[----:B0-----:R-:W-:-:S09]  /*0db0*/  ULEA UR4, UR5, UR4, 0x18 ;  /* 0x0000000405047291 */ /* 0x001fd2000f8ec0ff */
[----:B------:R-:W0:Y:S02]  /*0dc0*/  LDS R6, [UR4+0x1000] ;  /* 0x00100004ff067984 */ /* 0x000e240008000800 */
[----:B0-----:R-:W-:-:S13]  /*0dd0*/  ISETP.NE.AND P0, PT, R6, RZ, PT ;  /* 0x000000ff0600720c */ /* 0x001fda0003f05270 */
[----:B------:R-:W-:Y:S05]  /*0de0*/  @!P0 EXIT ;  /* 0x000000000000894d */ /* 0x000fea0003800000 */
[----:B------:R-:W0:Y:S02]  /*0df0*/  LDCU UR4, c[0x0][0x3c8] ;  /* 0x00007900ff0477ac */ /* 0x000e240008000800 */
[----:B0-----:R-:W-:Y:S01]  /*0e00*/  UISETP.GE.AND UP0, UPT, UR4, 0x4, UPT ;  /* 0x000000040400788c */ /* 0x001fe2000bf06270 */
[----:B------:R-:W-:Y:S08]  /*0e10*/  BAR.SYNC.DEFER_BLOCKING 0x0 ;  /* 0x0000000000007b1d */ /* 0x000ff00000010000 */
[----:B------:R-:W-:Y:S05]  /*0e20*/  BRA.U !UP0, `(.L_x_21) ;  /* 0x0000001108ec7547 */ /* 0x000fea000b800000 */
[----:B------:R-:W-:Y:S01]  /*0e30*/  ISETP.GE.U32.AND P0, PT, R5, R8, PT ;  /* 0x000000080500720c */ /* 0x000fe20003f06070 */
[----:B------:R-:W0:Y:S01]  /*0e40*/  LDCU.64 UR4, c[0x0][0x380] ;  /* 0x00007000ff0477ac */ /* 0x000e220008000a00 */
[----:B------:R-:W-:Y:S02]  /*0e50*/  BSSY.RECONVERGENT B0, `(.L_x_22) ;  /* 0x000004b000007945 */ /* 0x000fe40003800200 */
[----:B------:R-:W-:Y:S01]  /*0e60*/  ISETP.GE.AND.EX P0, PT, RZ, R9, PT, P0 ;  /* 0x00000009ff00720c */ /* 0x000fe20003f06300 */
[----:B------:R-:W1:Y:S01]  /*0e70*/  LDCU.64 UR14, c[0x0][0x3b8] ;  /* 0x00007700ff0e77ac */ /* 0x000e620008000a00 */
[----:B------:R-:W2:Y:S11]  /*0e80*/  LDCU.64 UR12, c[0x0][0x3d0] ;  /* 0x00007a00ff0c77ac */ /* 0x000eb60008000a00 */
[----:B------:R-:W-:Y:S05]  /*0e90*/  @P0 BRA `(.L_x_23) ;  /* 0x0000000400180947 */ /* 0x000fea0003800000 */
[----:B------:R-:W3:Y:S02]  /*0ea0*/  LDCU.64 UR10, c[0x0][0x3b0] ;  /* 0x00007600ff0a77ac */ /* 0x000ee40008000a00 */
[----:B---3--:R-:W-:-:S04]  /*0eb0*/  UISETP.GT.U32.AND UP0, UPT, UR10, URZ, UPT ;  /* 0x000000ff0a00728c */ /* 0x008fc8000bf04070 */
[----:B------:R-:W-:-:S09]  /*0ec0*/  UISETP.GT.AND.EX UP0, UPT, UR11, URZ, UPT, UP0 ;  /* 0x000000ff0b00728c */ /* 0x000fd2000bf04300 */
[----:B------:R-:W-:Y:S05]  /*0ed0*/  BRA.U UP0, `(.L_x_24) ;  /* 0x0000000100487547 */ /* 0x000fea000b800000 */
[----:B------:R-:W-:Y:S01]  /*0ee0*/  BSSY.RECONVERGENT B1, `(.L_x_25) ;  /* 0x0000010000017945 */ /* 0x000fe20003800200 */
[----:B------:R-:W-:Y:S02]  /*0ef0*/  IMAD.MOV.U32 R10, RZ, RZ, R5 ;  /* 0x000000ffff0a7224 */ /* 0x000fe400078e0005 */
[----:B------:R-:W-:-:S07]  /*0f00*/  IMAD.U32 R11, RZ, RZ, UR6 ;  /* 0x00000006ff0b7e24 */ /* 0x000fce000f8e00ff */
.L_x_26:
[----:B--2---:R-:W-:-:S04]  /*0f10*/  IADD3 R8, P0, PT, R10, UR12, RZ ;  /* 0x0000000c0a087c10 */ /* 0x004fc8000ff1e0ff */
[----:B------:R-:W-:-:S05]  /*0f20*/  LEA.HI.X.SX32 R9, R10, UR13, 0x1, P0 ;  /* 0x0000000d0a097c11 */ /* 0x000fca00080f0eff */
[----:B------:R-:W2:Y:S01]  /*0f30*/  LDG.E.U8 R8, desc[UR18][R8.64] ;  /* 0x0000001208087981 */ /* 0x000ea2000c1e1100 */
[----:B------:R-:W-:Y:S01]  /*0f40*/  IMAD.MOV.U32 R10, RZ, RZ, 0x1 ;  /* 0x00000001ff0a7424 */ /* 0x000fe200078e00ff */
[----:B------:R-:W-:Y:S02]  /*0f50*/  IADD3 R11, PT, PT, R11, UR9, RZ ;  /* 0x000000090b0b7c10 */ /* 0x000fe4000fffe0ff */
[----:B--2---:R-:W-:-:S13]  /*0f60*/  ISETP.NE.AND P0, PT, R8, 0x1, PT ;  /* 0x000000010800780c */ /* 0x004fda0003f05270 */
[----:B------:R-:W2:Y:S01]  /*0f70*/  @!P0 LDC.64 R6, c[0x0][0x3d8] ;  /* 0x0000f600ff068b82 */ /* 0x000ea20000000a00 */
[----:B------:R-:W-:Y:S01]  /*0f80*/  @!P0 PRMT R9, R10, 0x7610, R9 ;  /* 0x000076100a098816 */ /* 0x000fe20000000009 */
[----:B------:R-:W-:-:S04]  /*0f90*/  IMAD R10, R11, R3, R0 ;  /* 0x000000030b0a7224 */ /* 0x000fc800078e0200 */
[----:B--2---:R3:W-:Y:S01]  /*0fa0*/  @!P0 STG.E.U8 desc[UR18][R6.64], R9 ;  /* 0x0000000906008986 */ /* 0x0047e2000c101112 */
[----:B-1----:R-:W-:-:S04]  /*0fb0*/  ISETP.GE.U32.AND P0, PT, R10, UR14, PT ;  /* 0x0000000e0a007c0c */ /* 0x002fc8000bf06070 */
[----:B------:R-:W-:-:S13]  /*0fc0*/  ISETP.GE.U32.AND.EX P0, PT, RZ, UR15, PT, P0 ;  /* 0x0000000fff007c0c */ /* 0x000fda000bf06100 */
[----:B---3--:R-:W-:Y:S05]  /*0fd0*/  @!P0 BRA `(.L_x_26) ;  /* 0xfffffffc00cc8947 */ /* 0x008fea000383ffff */
[----:B0-----:R-:W-:Y:S05]  /*0fe0*/  BSYNC.RECONVERGENT B1 ;  /* 0x0000000000017941 */ /* 0x001fea0003800200 */
.L_x_25:
[----:B------:R-:W-:Y:S05]  /*0ff0*/  BRA `(.L_x_23) ;  /* 0x0000000000c07947 */ /* 0x000fea0003800000 */
.L_x_24:
[----:B------:R-:W-:Y:S02]  /*1000*/  IMAD.MOV.U32 R7, RZ, RZ, R5 ;  /* 0x000000ffff077224 */ /* 0x000fe400078e0005 */
[----:B------:R-:W-:-:S07]  /*1010*/  IMAD.U32 R6, RZ, RZ, UR6 ;  /* 0x00000006ff067e24 */ /* 0x000fce000f8e00ff */
.L_x_31:
[----:B------:R-:W3:Y:S02]  /*1020*/  LDCU.64 UR10, c[0x0][0x3d0] ;  /* 0x00007a00ff0a77ac */ /* 0x000ee40008000a00 */
[----:B---3--:R-:W-:-:S04]  /*1030*/  IADD3 R8, P0, PT, R7, UR10, RZ ;  /* 0x0000000a07087c10 */ /* 0x008fc8000ff1e0ff */
[----:B------:R-:W-:-:S05]  /*1040*/  LEA.HI.X.SX32 R9, R7, UR11, 0x1, P0 ;  /* 0x0000000b07097c11 */ /* 0x000fca00080f0eff */
[----:B------:R-:W3:Y:S01]  /*1050*/  LDG.E.U8 R8, desc[UR18][R8.64] ;  /* 0x0000001208087981 */ /* 0x000ee2000c1e1100 */
[----:B------:R-:W-:Y:S01]  /*1060*/  BSSY.RECONVERGENT B1, `(.L_x_27) ;  /* 0x0000023000017945 */ /* 0x000fe20003800200 */
[----:B---3--:R-:W-:-:S13]  /*1070*/  ISETP.NE.AND P0, PT, R8, 0x1, PT ;  /* 0x000000010800780c */ /* 0x008fda0003f05270 */
[----:B------:R-:W-:Y:S05]  /*1080*/  @P0 BRA `(.L_x_28) ;  /* 0x0000000000800947 */ /* 0x000fea0003800000 */
[----:B------:R-:W3:Y:S01]  /*1090*/  LDCU.64 UR10, c[0x0][0x3b0] ;  /* 0x00007600ff0a77ac */ /* 0x000ee20008000a00 */
[----:B------:R-:W-:Y:S01]  /*10a0*/  HFMA2 R13, -RZ, RZ, 0, 0 ;  /* 0x00000000ff0d7431 */ /* 0x000fe200000001ff */
[----:B------:R-:W-:Y:S01]  /*10b0*/  BSSY.RECONVERGENT B2, `(.L_x_29) ;  /* 0x0000018000027945 */ /* 0x000fe20003800200 */
[----:B------:R-:W-:Y:S02]  /*10c0*/  VIADD R17, R7, 0x1 ;  /* 0x0000000107117836 */ /* 0x000fe40000000000 */
[----:B------:R-:W-:Y:S02]  /*10d0*/  IMAD.MOV.U32 R14, RZ, RZ, RZ ;  /* 0x000000ffff0e7224 */ /* 0x000fe400078e00ff */
[----:B---3--:R-:W-:Y:S02]  /*10e0*/  IMAD.U32 R15, RZ, RZ, UR10 ;  /* 0x0000000aff0f7e24 */ /* 0x008fe4000f8e00ff */
[----:B------:R-:W-:-:S07]  /*10f0*/  IMAD.U32 R16, RZ, RZ, UR11 ;  /* 0x0000000bff107e24 */ /* 0x000fce000f8e00ff */
.L_x_30:
[----:B------:R-:W-:-:S05]  /*1100*/  IADD3 R7, P0, PT, R15, R14, RZ ;  /* 0x0000000e0f077210 */ /* 0x000fca0007f1e0ff */
[----:B------:R-:W-:-:S05]  /*1110*/  IMAD.X R10, R16, 0x1, R13, P0 ;  /* 0x00000001100a7824 */ /* 0x000fca00000e060d */
[--C-:B------:R-:W-:Y:S02]  /*1120*/  SHF.R.U64 R19, R7, 0x1, R10.reuse ;  /* 0x0000000107137819 */ /* 0x100fe4000000120a */
[----:B------:R-:W-:Y:S02]  /*1130*/  SHF.R.U32.HI R10, RZ, 0x1, R10 ;  /* 0x00000001ff0a7819 */ /* 0x000fe4000001160a */
[----:B0-----:R-:W-:-:S04]  /*1140*/  LEA R8, P0, R19, UR4, 0x2 ;  /* 0x0000000413087c11 */ /* 0x001fc8000f8010ff */
[----:B------:R-:W-:-:S05]  /*1150*/  LEA.HI.X R9, R19, UR5, R10, 0x2, P0 ;  /* 0x0000000513097c11 */ /* 0x000fca00080f140a */
[----:B------:R-:W3:Y:S01]  /*1160*/  LDG.E R8, desc[UR18][R8.64] ;  /* 0x0000001208087981 */ /* 0x000ee2000c1e1900 */
[C---:B------:R-:W-:Y:S02]  /*1170*/  IADD3 R11, P1, PT, R19.reuse, 0x1, RZ ;  /* 0x00000001130b7810 */ /* 0x040fe40007f3e0ff */
[----:B------:R-:W-:-:S03]  /*1180*/  IADD3 R7, P2, PT, R19, -0x1, RZ ;  /* 0xffffffff13077810 */ /* 0x000fc60007f5e0ff */
[----:B------:R-:W-:Y:S01]  /*1190*/  IMAD.X R12, RZ, RZ, R10, P1 ;  /* 0x000000ffff0c7224 */ /* 0x000fe200008e060a */
[----:B------:R-:W-:Y:S02]  /*11a0*/  IADD3.X R10, PT, PT, R10, -0x1, RZ, P2, !PT ;  /* 0xffffffff0a0a7810 */ /* 0x000fe400017fe4ff */
[----:B---3--:R-:W-:-:S04]  /*11b0*/  ISETP.GT.U32.AND P0, PT, R17, R8, PT ;  /* 0x000000081100720c */ /* 0x008fc80003f04070 */
[----:B------:R-:W-:Y:S02]  /*11c0*/  SEL R14, R11, R14, P0 ;  /* 0x0000000e0b0e7207 */ /* 0x000fe40000000000 */
[----:B------:R-:W-:Y:S02]  /*11d0*/  SEL R15, R15, R7, P0 ;  /* 0x000000070f0f7207 */ /* 0x000fe40000000000 */
[----:B------:R-:W-:Y:S02]  /*11e0*/  SEL R13, R12, R13, P0 ;  /* 0x0000000d0c0d7207 */ /* 0x000fe40000000000 */
[----:B------:R-:W-:Y:S02]  /*11f0*/  SEL R16, R16, R10, P0 ;  /* 0x0000000a10107207 */ /* 0x000fe40000000000 */
[----:B------:R-:W-:-:S04]  /*1200*/  ISETP.GE.U32.AND P0, PT, R14, R15, PT ;  /* 0x0000000f0e00720c */ /* 0x000fc80003f06070 */
[----:B------:R-:W-:-:S13]  /*1210*/  ISETP.GE.AND.EX P0, PT, R13, R16, PT, P0 ;  /* 0x000000100d00720c */ /* 0x000fda0003f06300 */
[----:B------:R-:W-:Y:S05]  /*1220*/  @!P0 BRA `(.L_x_30) ;  /* 0xfffffffc00b48947 */ /* 0x000fea000383ffff */
[----:B-12---:R-:W-:Y:S05]  /*1230*/  BSYNC.RECONVERGENT B2 ;  /* 0x0000000000027941 */ /* 0x006fea0003800200 */
.L_x_29:
[----:B------:R-:W0:Y:S01]  /*1240*/  LDCU.64 UR10, c[0x0][0x3d8] ;  /* 0x00007b00ff0a77ac */ /* 0x000e220008000a00 */
[----:B------:R-:W-:Y:S01]  /*1250*/  IMAD.MOV.U32 R7, RZ, RZ, 0x1 ;  /* 0x00000001ff077424 */ /* 0x000fe200078e00ff */
[----:B0-----:R-:W-:-:S04]  /*1260*/  IADD3 R8, P0, PT, R19, UR10, RZ ;  /* 0x0000000a13087c10 */ /* 0x001fc8000ff1e0ff */
[----:B------:R-:W-:-:S05]  /*1270*/  LEA.HI.X.SX32 R9, R19, UR11, 0x1, P0 ;  /* 0x0000000b13097c11 */ /* 0x000fca00080f0eff */
[----:B------:R3:W-:Y:S04]  /*1280*/  STG.E.U8 desc[UR18][R8.64], R7 ;  /* 0x0000000708007986 */ /* 0x0007e8000c101112 */
.L_x_28:
[----:B012---:R-:W-:Y:S05]  /*1290*/  BSYNC.RECONVERGENT B1 ;  /* 0x0000000000017941 */ /* 0x007fea0003800200 */
.L_x_27:
[----:B------:R-:W0:Y:S01]  /*12a0*/  LDCU.64 UR10, c[0x0][0x3b8] ;  /* 0x00007700ff0a77ac */ /* 0x000e220008000a00 */
[----:B------:R-:W-:-:S04]  /*12b0*/  VIADD R6, R6, UR9 ;  /* 0x0000000906067c36 */ /* 0x000fc80008000000 */
[----:B---3--:R-:W-:-:S05]  /*12c0*/  IMAD R7, R6, R3, R0 ;  /* 0x0000000306077224 */ /* 0x008fca00078e0200 */
[----:B0-----:R-:W-:-:S04]  /*12d0*/  ISETP.GE.U32.AND P0, PT, R7, UR10, PT ;  /* 0x0000000a07007c0c */ /* 0x001fc8000bf06070 */
[----:B------:R-:W-:-:S13]  /*12e0*/  ISETP.GE.U32.AND.EX P0, PT, RZ, UR11, PT, P0 ;  /* 0x0000000bff007c0c */ /* 0x000fda000bf06100 */
[----:B------:R-:W-:Y:S05]  /*12f0*/  @!P0 BRA `(.L_x_31) ;  /* 0xfffffffc00488947 */ /* 0x000fea000383ffff */
.L_x_23:
[----:B012---:R-:W-:Y:S05]  /*1300*/  BSYNC.RECONVERGENT B0 ;  /* 0x0000000000007941 */ /* 0x007fea0003800200 */
.L_x_22:
[----:B------:R-:W0:Y:S01]  /*1310*/  LDCU.64 UR4, c[0x0][0x3b0] ;  /* 0x00007600ff0477ac */ /* 0x000e220008000a00 */
[----:B------:R-:W-:Y:S01]  /*1320*/  BSSY.RECONVERGENT B0, `(.L_x_32) ;  /* 0x000002b000007945 */ /* 0x000fe20003800200 */
[----:B------:R-:W-:Y:S01]  /*1330*/  BAR.SYNC.DEFER_BLOCKING 0x0 ;  /* 0x0000000000007b1d */ /* 0x000fe20000010000 */
[----:B0-----:R-:W-:-:S04]  /*1340*/  ISETP.GE.U32.AND P0, PT, R5, UR4, PT ;  /* 0x0000000405007c0c */ /* 0x001fc8000bf06070 */
[----:B------:R-:W-:-:S13]  /*1350*/  ISETP.GE.AND.EX P0, PT, RZ, UR5, PT, P0 ;  /* 0x00000005ff007c0c */ /* 0x000fda000bf06300 */
[----:B------:R-:W-:Y:S05]  /*1360*/  @P0 BRA `(.L_x_33) ;  /* 0x0000000000980947 */ /* 0x000fea0003800000 */
[----:B------:R-:W-:Y:S02]  /*1370*/  IMAD.MOV.U32 R14, RZ, RZ, R5 ;  /* 0x000000ffff0e7224 */ /* 0x000fe400078e0005 */
[----:B------:R-:W-:-:S07]  /*1380*/  IMAD.U32 R15, RZ, RZ, UR6 ;  /* 0x00000006ff0f7e24 */ /* 0x000fce000f8e00ff */
.L_x_37:
[----:B------:R-:W0:Y:S02]  /*1390*/  LDC.64 R6, c[0x0][0x3d8] ;  /* 0x0000f600ff067b82 */ /* 0x000e240000000a00 */
[----:B0-----:R-:W-:-:S04]  /*13a0*/  IADD3 R8, P0, PT, R14, R6, RZ ;  /* 0x000000060e087210 */ /* 0x001fc80007f1e0ff */
[----:B------:R-:W-:-:S05]  /*13b0*/  LEA.HI.X.SX32 R9, R14, R7, 0x1, P0 ;  /* 0x000000070e097211 */ /* 0x000fca00000f0eff */
[----:B------:R-:W2:Y:S01]  /*13c0*/  LDG.E.U8 R8, desc[UR18][R8.64] ;  /* 0x0000001208087981 */ /* 0x000ea2000c1e1100 */
[----:B------:R-:W-:Y:S01]  /*13d0*/  BSSY.RECONVERGENT B1, `(.L_x_34) ;  /* 0x0000019000017945 */ /* 0x000fe20003800200 */
[----:B--2---:R-:W-:-:S13]  /*13e0*/  ISETP.NE.AND P0, PT, R8, 0x1, PT ;  /* 0x000000010800780c */ /* 0x004fda0003f05270 */
[----:B------:R-:W-:Y:S05]  /*13f0*/  @P0 BRA `(.L_x_35) ;  /* 0x0000000000580947 */ /* 0x000fea0003800000 */
[----:B------:R-:W0:Y:S02]  /*1400*/  LDC.64 R12, c[0x0][0x3a0] ;  /* 0x0000e800ff0c7b82 */ /* 0x000e240000000a00 */
[----:B0-----:R-:W-:-:S05]  /*1410*/  IMAD.WIDE R12, R14, 0x4, R12 ;  /* 0x000000040e0c7825 */ /* 0x001fca00078e020c */
[----:B------:R-:W2:Y:S02]  /*1420*/  LDG.E R8, desc[UR18][R12.64] ;  /* 0x000000120c087981 */ /* 0x000ea4000c1e1900 */
[----:B--2---:R-:W-:-:S13]  /*1430*/  ISETP.NE.AND P0, PT, R8, RZ, PT ;  /* 0x000000ff0800720c */ /* 0x004fda0003f05270 */
[----:B------:R-:W-:Y:S05]  /*1440*/  @!P0 BRA `(.L_x_35) ;  /* 0x0000000000448947 */ /* 0x000fea0003800000 */
[----:B------:R-:W0:Y:S01]  /*1450*/  LDC.64 R10, c[0x0][0x390] ;  /* 0x0000e400ff0a7b82 */ /* 0x000e220000000a00 */
[----:B------:R-:W-:-:S07]  /*1460*/  MOV R23, RZ ;  /* 0x000000ff00177202 */ /* 0x000fce0000000f00 */
[----:B------:R-:W1:Y:S02]  /*1470*/  LDC.64 R8, c[0x0][0x380] ;  /* 0x0000e000ff087b82 */ /* 0x000e640000000a00 */
.L_x_36:
[----:B------:R-:W-:-:S04]  /*1480*/  IMAD.IADD R19, R23, 0x1, R14 ;  /* 0x0000000117137824 */ /* 0x000fc800078e020e */
[----:B-1----:R-:W-:-:S06]  /*1490*/  IMAD.WIDE R18, R19, 0x4, R8 ;  /* 0x0000000413127825 */ /* 0x002fcc00078e0208 */
[----:B------:R-:W0:Y:S02]  /*14a0*/  LDG.E R19, desc[UR18][R18.64] ;  /* 0x0000001212137981 */ /* 0x000e24000c1e1900 */
[----:B0-----:R-:W-:-:S06]  /*14b0*/  IMAD.WIDE R20, R19, 0x4, R10 ;  /* 0x0000000413147825 */ /* 0x001fcc00078e020a */
[----:B------:R-:W2:Y:S01]  /*14c0*/  LDG.E R21, desc[UR18][R20.64] ;  /* 0x0000001214157981 */ /* 0x000ea2000c1e1900 */
[----:B------:R-:W-:-:S05]  /*14d0*/  IMAD.MOV.U32 R22, RZ, RZ, 0x1 ;  /* 0x00000001ff167424 */ /* 0x000fca00078e00ff */
[----:B------:R-:W-:Y:S02]  /*14e0*/  PRMT R19, R22, 0x7610, R19 ;  /* 0x0000761016137816 */ /* 0x000fe40000000013 */
[----:B--2---:R-:W-:-:S05]  /*14f0*/  IADD3 R16, P0, PT, R21, R6, RZ ;  /* 0x0000000615107210 */ /* 0x004fca0007f1e0ff */
[----:B------:R-:W-:-:S05]  /*1500*/  IMAD.X R17, RZ, RZ, R7, P0 ;  /* 0x000000ffff117224 */ /* 0x000fca00000e0607 */
[----:B------:R2:W-:Y:S04]  /*1510*/  STG.E.U8 desc[UR18][R16.64], R19 ;  /* 0x0000001310007986 */ /* 0x0005e8000c101112 */
[----:B------:R-:W3:Y:S01]  /*1520*/  LDG.E R22, desc[UR18][R12.64] ;  /* 0x000000120c167981 */ /* 0x000ee2000c1e1900 */
[----:B------:R-:W-:-:S05]  /*1530*/  VIADD R23, R23, 0x1 ;  /* 0x0000000117177836 */ /* 0x000fca0000000000 */
[----:B---3--:R-:W-:-:S13]  /*1540*/  ISETP.GE.U32.AND P0, PT, R23, R22, PT ;  /* 0x000000161700720c */ /* 0x008fda0003f06070 */
[----:B--2---:R-:W-:Y:S05]  /*1550*/  @!P0 BRA `(.L_x_36) ;  /* 0xfffffffc00c88947 */ /* 0x004fea000383ffff */
.L_x_35:
[----:B------:R-:W-:Y:S05]  /*1560*/  BSYNC.RECONVERGENT B1 ;  /* 0x0000000000017941 */ /* 0x000fea0003800200 */
.L_x_34:
[----:B------:R-:W0:Y:S01]  /*1570*/  LDCU.64 UR4, c[0x0][0x3b0] ;  /* 0x00007600ff0477ac */ /* 0x000e220008000a00 */
[----:B------:R-:W-:-:S04]  /*1580*/  VIADD R15, R15, UR9 ;  /* 0x000000090f0f7c36 */ /* 0x000fc80008000000 */
[----:B------:R-:W-:-:S05]  /*1590*/  IMAD R14, R15, R3, R0 ;  /* 0x000000030f0e7224 */ /* 0x000fca00078e0200 */
[----:B0-----:R-:W-:-:S04]  /*15a0*/  ISETP.GE.U32.AND P0, PT, R14, UR4, PT ;  /* 0x000000040e007c0c */ /* 0x001fc8000bf06070 */
[----:B------:R-:W-:-:S13]  /*15b0*/  ISETP.GE.U32.AND.EX P0, PT, RZ, UR5, PT, P0 ;  /* 0x00000005ff007c0c */ /* 0x000fda000bf06100 */
[----:B------:R-:W-:Y:S05]  /*15c0*/  @!P0 BRA `(.L_x_37) ;  /* 0xfffffffc00708947 */ /* 0x000fea000383ffff */
.L_x_33:
[----:B------:R-:W-:Y:S05]  /*15d0*/  BSYNC.RECONVERGENT B0 ;  /* 0x0000000000007941 */ /* 0x000fea0003800200 */
.L_x_32:
[----:B------:R-:W0:Y:S02]  /*15e0*/  LDCU.64 UR4, c[0x0][0x3a8] ;  /* 0x00007500ff0477ac */ /* 0x000e240008000a00 */
[----:B0-----:R-:W-:-:S04]  /*15f0*/  UISETP.GE.U32.AND UP0, UPT, UR6, UR4, UPT ;  /* 0x000000040600728c */ /* 0x001fc8000bf06070 */
[----:B------:R-:W-:Y:S01]  /*1600*/  UISETP.GE.AND.EX UP0, UPT, URZ, UR5, UPT, UP0 ;  /* 0x00000005ff00728c */ /* 0x000fe2000bf06300 */
[----:B------:R-:W-:Y:S08]  /*1610*/  BAR.SYNC.DEFER_BLOCKING 0x0 ;  /* 0x0000000000007b1d */ /* 0x000ff00000010000 */
[----:B------:R-:W-:Y:S05]  /*1620*/  BRA.U UP0, `(.L_x_38) ;  /* 0x0000000900e87547 */ /* 0x000fea000b800000 */
[----:B------:R-:W-:Y:S01]  /*1630*/  UMOV UR8, UR6 ;  /* 0x0000000600087c82 */ /* 0x000fe20008000000 */
[----:B------:R-:W-:Y:S01]  /*1640*/  UMOV UR4, URZ ;  /* 0x000000ff00047c82 */ /* 0x000fe20008000000 */
[----:B------:R-:W-:-:S05]  /*1650*/  UMOV UR5, UR6 ;  /* 0x0000000600057c82 */ /* 0x000fca0008000000 */
.L_x_60:
[----:B0-----:R-:W0:Y:S01]  /*1660*/  LDCU.64 UR10, c[0x0][0x388] ;  /* 0x00007100ff0a77ac */ /* 0x001e220008000a00 */
[----:B-12---:R-:W1:Y:S08]  /*1670*/  LDC.64 R8, c[0x0][0x380] ;  /* 0x0000e000ff087b82 */ /* 0x006e700000000a00 */
[----:B------:R-:W2:Y:S01]  /*1680*/  LDC.64 R10, c[0x0][0x3a0] ;  /* 0x0000e800ff0a7b82 */ /* 0x000ea20000000a00 */
[----:B0-----:R-:W-:-:S04]  /*1690*/  ULEA UR7, UP0, UR8, UR10, 0x2 ;  /* 0x0000000a08077291 */ /* 0x001fc8000f8010ff */
[----:B------:R-:W-:Y:S02]  /*16a0*/  ULEA.HI.X UR4, UR8, UR11, UR4, 0x2, UP0 ;  /* 0x0000000b08047291 */ /* 0x000fe400080f1404 */
[----:B------:R-:W-:Y:S01]  /*16b0*/  IMAD.U32 R6, RZ, RZ, UR7 ;  /* 0x00000007ff067e24 */ /* 0x000fe2000f8e00ff */
[----:B------:R-:W0:Y:S03]  /*16c0*/  LDCU.64 UR10, c[0x0][0x3d8] ;  /* 0x00007b00ff0a77ac */ /* 0x000e260008000a00 */
[----:B------:R-:W-:-:S06]  /*16d0*/  MOV R7, UR4 ;  /* 0x0000000400077c02 */ /* 0x000fcc0008000f00 */
[----:B------:R-:W0:Y:S02]  /*16e0*/  LDG.E R7, desc[UR18][R6.64] ;  /* 0x0000001206077981 */ /* 0x000e24000c1e1900 */
[----:B0-----:R-:W-:-:S05]  /*16f0*/  IADD3 R12, P0, PT, R7, UR10, RZ ;  /* 0x0000000a070c7c10 */ /* 0x001fca000ff1e0ff */
[----:B------:R-:W-:-:S05]  /*1700*/  IMAD.X R13, RZ, RZ, UR11, P0 ;  /* 0x0000000bff0d7e24 */ /* 0x000fca00080e06ff */
[----:B------:R-:W3:Y:S01]  /*1710*/  LDG.E.U8 R12, desc[UR18][R12.64] ;  /* 0x000000120c0c7981 */ /* 0x000ee2000c1e1100 */
[----:B-1----:R-:W-:-:S04]  /*1720*/  IMAD.WIDE.U32 R8, R7, 0x4, R8 ;  /* 0x0000000407087825 */ /* 0x002fc800078e0008 */
[----:B--2---:R-:W-:Y:S01]  /*1730*/  IMAD.WIDE.U32 R10, R7, 0x4, R10 ;  /* 0x00000004070a7825 */ /* 0x004fe200078e000a */
[----:B---3--:R-:W-:-:S13]  /*1740*/  ISETP.NE.AND P0, PT, R12, 0x1, PT ;  /* 0x000000010c00780c */ /* 0x008fda0003f05270 */
[----:B------:R-:W-:Y:S05]  /*1750*/  @P0 BRA `(.L_x_39) ;  /* 0x0000000800800947 */ /* 0x000fea0003800000 */
[----:B------:R-:W2:Y:S04]  /*1760*/  LDG.E R6, desc[UR18][R8.64] ;  /* 0x0000001208067981 */ /* 0x000ea8000c1e1900 */
[----:B------:R-:W2:Y:S02]  /*1770*/  LDG.E R7, desc[UR18][R10.64] ;  /* 0x000000120a077981 */ /* 0x000ea4000c1e1900 */
[----:B--2---:R-:W-:-:S05]  /*1780*/  IMAD.IADD R7, R6, 0x1, R7 ;  /* 0x0000000106077824 */ /* 0x004fca00078e0207 */
[----:B------:R-:W-:-:S13]  /*1790*/  ISETP.GE.U32.AND P0, PT, R6, R7, PT ;  /* 0x000000070600720c */ /* 0x000fda0003f06070 */
[----:B------:R-:W-:Y:S05]  /*17a0*/  @P0 BRA `(.L_x_40) ;  /* 0x0000000800480947 */ /* 0x000fea0003800000 */
[----:B------:R-:W-:-:S07]  /*17b0*/  IMAD.MOV.U32 R8, RZ, RZ, R6 ;  /* 0x000000ffff087224 */ /* 0x000fce00078e0006 */
.L_x_59:
[----:B-1----:R-:W-:Y:S01]  /*17c0*/  IMAD.MOV.U32 R13, RZ, RZ, -0x1 ;  /* 0xffffffffff0d7424 */ /* 0x002fe200078e00ff */
[----:B------:R-:W-:Y:S01]  /*17d0*/  BSSY.RECONVERGENT B0, `(.L_x_41) ;  /* 0x0000016000007945 */ /* 0x000fe20003800200 */
[----:B------:R-:W-:Y:S02]  /*17e0*/  IMAD.IADD R9, R0, 0x1, R8 ;  /* 0x0000000100097824 */ /* 0x000fe400078e0208 */
[----:B------:R-:W-:Y:S01]  /*17f0*/  IMAD.MOV.U32 R4, RZ, RZ, -0x1 ;  /* 0xffffffffff047424 */ /* 0x000fe200078e00ff */
[----:B0-----:R0:W-:Y:S02]  /*1800*/  STS [R2], R13 ;  /* 0x0000000d02007388 */ /* 0x0011e40000000800 */
[----:B------:R-:W-:-:S13]  /*1810*/  ISETP.GE.U32.AND P0, PT, R9, R7, PT ;  /* 0x000000070900720c */ /* 0x000fda0003f06070 */
[----:B0-----:R-:W-:Y:S05]  /*1820*/  @P0 BRA `(.L_x_42) ;  /* 0x0000000000400947 */ /* 0x001fea0003800000 */
[----:B------:R-:W0:Y:S02]  /*1830*/  LDC.64 R12, c[0x0][0x390] ;  /* 0x0000e400ff0c7b82 */ /* 0x000e240000000a00 */
[----:B0-----:R-:W-:-:S05]  /*1840*/  IMAD.WIDE.U32 R12, R9, 0x4, R12 ;  /* 0x00000004090c7825 */ /* 0x001fca00078e000c */
[----:B------:R-:W2:Y:S02]  /*1850*/  LDG.E R4, desc[UR18][R12.64] ;  /* 0x000000120c047981 */ /* 0x000ea4000c1e1900 */
[----:B--2---:R-:W-:-:S13]  /*1860*/  ISETP.GE.AND P0, PT, R4, RZ, PT ;  /* 0x000000ff0400720c */ /* 0x004fda0003f06270 */
[----:B------:R-:W-:Y:S05]  /*1870*/  @!P0 BRA `(.L_x_42) ;  /* 0x00000000002c8947 */ /* 0x000fea0003800000 */
[----:B------:R-:W0:Y:S01]  /*1880*/  LDC.64 R14, c[0x0][0x3b0] ;  /* 0x0000ec00ff0e7b82 */ /* 0x000e220000000a00 */
[----:B------:R-:W1:Y:S01]  /*1890*/  LDCU.64 UR10, c[0x0][0x398] ;  /* 0x00007300ff0a77ac */ /* 0x000e620008000a00 */
[----:B------:R-:W-:Y:S01]  /*18a0*/  MOV R12, R4 ;  /* 0x00000004000c7202 */ /* 0x000fe20000000f00 */
[----:B------:R-:W-:-:S04]  /*18b0*/  IMAD.MOV.U32 R13, RZ, RZ, RZ ;  /* 0x000000ffff0d7224 */ /* 0x000fc800078e00ff */
[----:B0-----:R-:W-:-:S04]  /*18c0*/  IMAD.WIDE.U32 R12, R14, UR6, R12 ;  /* 0x000000060e0c7c25 */ /* 0x001fc8000f8e000c */
[----:B------:R-:W-:Y:S01]  /*18d0*/  IMAD R9, R15, UR6, R13 ;  /* 0x000000060f097c24 */ /* 0x000fe2000f8e020d */
[----:B-1----:R-:W-:-:S04]  /*18e0*/  LEA R14, P0, R12, UR10, 0x2 ;  /* 0x0000000a0c0e7c11 */ /* 0x002fc8000f8010ff */
[----:B------:R-:W-:Y:S01]  /*18f0*/  LEA.HI.X R15, R12, UR11, R9, 0x2, P0 ;  /* 0x0000000b0c0f7c11 */ /* 0x000fe200080f1409 */
[----:B------:R-:W-:-:S05]  /*1900*/  IMAD.MOV.U32 R9, RZ, RZ, 0x1 ;  /* 0x00000001ff097424 */ /* 0x000fca00078e00ff */
[----:B------:R0:W-:Y:S04]  /*1910*/  REDG.E.OR.STRONG.GPU desc[UR18][R14.64], R9 ;  /* 0x000000090e00798e */ /* 0x0001e8000f12e112 */
[----:B------:R0:W-:Y:S02]  /*1920*/  STS [R2], R4 ;  /* 0x0000000402007388 */ /* 0x0001e40000000800 */
.L_x_42:
[----:B------:R-:W-:Y:S05]  /*1930*/  BSYNC.RECONVERGENT B0 ;  /* 0x0000000000007941 */ /* 0x000fea0003800200 */
.L_x_41:
[----:B------:R-:W-:Y:S06]  /*1940*/  BAR.SYNC.DEFER_BLOCKING 0x0 ;  /* 0x0000000000007b1d */ /* 0x000fec0000010000 */
[----:B------:R-:W-:-:S05]  /*1950*/  UMOV UR4, URZ ;  /* 0x000000ff00047c82 */ /* 0x000fca0008000000 */
.L_x_58:
[----:B-1----:R-:W1:Y:S01]  /*1960*/  S2UR UR8, SR_CgaCtaId ;  /* 0x00000000000879c3 */ /* 0x002e620000008800 */
[----:B------:R-:W-:Y:S02]  /*1970*/  UMOV UR7, 0x400 ;  /* 0x0000040000077882 */ /* 0x000fe40000000000 */
[----:B-1----:R-:W-:-:S04]  /*1980*/  ULEA UR7, UR8, UR7, 0x18 ;  /* 0x0000000708077291 */ /* 0x002fc8000f8ec0ff */
[----:B------:R-:W-:-:S09]  /*1990*/  ULEA UR7, UR4, UR7, 0x2 ;  /* 0x0000000704077291 */ /* 0x000fd2000f8e10ff */
[----:B0-----:R-:W0:Y:S02]  /*19a0*/  LDS R9, [UR7] ;  /* 0x00000007ff097984 */ /* 0x001e240008000800 */
[----:B0-----:R-:W-:-:S13]  /*19b0*/  ISETP.NE.AND P0, PT, R9, -0x1, PT ;  /* 0xffffffff0900780c */ /* 0x001fda0003f05270 */
[----:B------:R-:W-:Y:S05]  /*19c0*/  @!P0 BRA `(.L_x_43) ;  /* 0x0000000400b48947 */ /* 0x000fea0003800000 */
[----:B------:R-:W0:Y:S02]  /*19d0*/  LDC.64 R12, c[0x0][0x3d8] ;  /* 0x0000f600ff0c7b82 */ /* 0x000e240000000a00 */
[----:B0-----:R-:W-:-:S04]  /*19e0*/  IADD3 R12, P0, PT, R9, R12, RZ ;  /* 0x0000000c090c7210 */ /* 0x001fc80007f1e0ff */
[----:B------:R-:W-:-:S05]  /*19f0*/  LEA.HI.X.SX32 R13, R9, R13, 0x1, P0 ;  /* 0x0000000d090d7211 */ /* 0x000fca00000f0eff */
[----:B------:R-:W2:Y:S02]  /*1a00*/  LDG.E.U8 R12, desc[UR18][R12.64] ;  /* 0x000000120c0c7981 */ /* 0x000ea4000c1e1100 */
[----:B--2---:R-:W-:-:S13]  /*1a10*/  ISETP.NE.AND P0, PT, R12, 0x1, PT ;  /* 0x000000010c00780c */ /* 0x004fda0003f05270 */
[----:B------:R-:W-:Y:S05]  /*1a20*/  @P0 BRA `(.L_x_44) ;  /* 0x0000000400900947 */ /* 0x000fea0003800000 */
[----:B------:R-:W0:Y:S08]  /*1a30*/  LDC.64 R12, c[0x0][0x380] ;  /* 0x0000e000ff0c7b82 */ /* 0x000e300000000a00 */
[----:B------:R-:W1:Y:S01]  /*1a40*/  LDC.64 R14, c[0x0][0x3a0] ;  /* 0x0000e800ff0e7b82 */ /* 0x000e620000000a00 */
[----:B0-----:R-:W-:-:S06]  /*1a50*/  IMAD.WIDE R12, R9, 0x4, R12 ;  /* 0x00000004090c7825 */ /* 0x001fcc00078e020c */
[----:B------:R-:W2:Y:S01]  /*1a60*/  LDG.E R13, desc[UR18][R12.64] ;  /* 0x000000120c0d7981 */ /* 0x000ea2000c1e1900 */
[----:B-1----:R-:W-:-:S06]  /*1a70*/  IMAD.WIDE R14, R9, 0x4, R14 ;  /* 0x00000004090e7825 */ /* 0x002fcc00078e020e */
[----:B------:R-:W3:Y:S01]  /*1a80*/  LDG.E R14, desc[UR18][R14.64] ;  /* 0x000000120e0e7981 */ /* 0x000ee2000c1e1900 */
[----:B------:R-:W-:Y:S01]  /*1a90*/  BSSY.RECONVERGENT B1, `(.L_x_44) ;  /* 0x000005d000017945 */ /* 0x000fe20003800200 */
[C---:B--2---:R-:W-:Y:S02]  /*1aa0*/  IMAD.IADD R22, R13.reuse, 0x1, R0 ;  /* 0x000000010d167824 */ /* 0x044fe400078e0200 */
[----:B---3--:R-:W-:-:S05]  /*1ab0*/  IMAD.IADD R9, R13, 0x1, R14 ;  /* 0x000000010d097824 */ /* 0x008fca00078e020e */
[----:B------:R-:W-:-:S13]  /*1ac0*/  ISETP.GE.U32.AND P0, PT, R22, R9, PT ;  /* 0x000000091600720c */ /* 0x000fda0003f06070 */
[----:B------:R-:W-:Y:S05]  /*1ad0*/  @P0 BRA `(.L_x_45) ;  /* 0x0000000400600947 */ /* 0x000fea0003800000 */
[----:B------:R-:W0:Y:S01]  /*1ae0*/  LDC.64 R14, c[0x0][0x3c0] ;  /* 0x0000f000ff0e7b82 */ /* 0x000e220000000a00 */
[----:B------:R-:W1:Y:S01]  /*1af0*/  LDCU.64 UR10, c[0x0][0x3c0] ;  /* 0x00007800ff0a77ac */ /* 0x000e620008000a00 */
[C---:B------:R-:W-:Y:S01]  /*1b00*/  IADD3 R16, P0, PT, R8.reuse, UR4, RZ ;  /* 0x0000000408107c10 */ /* 0x040fe2000ff1e0ff */
[----:B------:R-:W-:-:S04]  /*1b10*/  VIADD R13, R8, UR4 ;  /* 0x00000004080d7c36 */ /* 0x000fc80008000000 */
[----:B------:R-:W-:Y:S01]  /*1b20*/  IMAD.X R17, RZ, RZ, RZ, P0 ;  /* 0x000000ffff117224 */ /* 0x000fe200000e06ff */
[----:B-1----:R-:W-:Y:S01]  /*1b30*/  LEA R12, P1, R16, UR10, 0x2 ;  /* 0x0000000a100c7c11 */ /* 0x002fe2000f8210ff */
[----:B0-----:R-:W-:-:S03]  /*1b40*/  IMAD.WIDE.U32 R14, R13, 0x4, R14 ;  /* 0x000000040d0e7825 */ /* 0x001fc600078e000e */
[----:B------:R-:W-:-:S09]  /*1b50*/  LEA.HI.X R13, R16, UR11, R17, 0x2, P1 ;  /* 0x0000000b100d7c11 */ /* 0x000fd200088f1411 */
.L_x_57:
[----:B01----:R-:W0:Y:S01]  /*1b60*/  LDC.64 R16, c[0x0][0x390] ;  /* 0x0000e400ff107b82 */ /* 0x003e220000000a00 */
[----:B------:R-:W1:Y:S07]  /*1b70*/  LDCU.64 UR10, c[0x0][0x398] ;  /* 0x00007300ff0a77ac */ /* 0x000e6e0008000a00 */
[----:B------:R-:W2:Y:S01]  /*1b80*/  LDC.64 R20, c[0x0][0x3b0] ;  /* 0x0000ec00ff147b82 */ /* 0x000ea20000000a00 */
[----:B0-----:R-:W-:-:S06]  /*1b90*/  IMAD.WIDE.U32 R16, R22, 0x4, R16 ;  /* 0x0000000416107825 */ /* 0x001fcc00078e0010 */
[----:B------:R0:W2:Y:S02]  /*1ba0*/  LDG.E R16, desc[UR18][R16.64] ;  /* 0x0000001210107981 */ /* 0x0000a4000c1e1900 */
[----:B0-----:R-:W-:-:S03]  /*1bb0*/  HFMA2 R17, -RZ, RZ, 0, 0 ;  /* 0x00000000ff117431 */ /* 0x001fc600000001ff */
[----:B--2---:R-:W-:-:S04]  /*1bc0*/  IMAD.WIDE.U32 R18, R20, UR6, R16 ;  /* 0x0000000614127c25 */ /* 0x004fc8000f8e0010 */
[----:B------:R-:W-:Y:S01]  /*1bd0*/  IMAD R21, R21, UR6, R19 ;  /* 0x0000000615157c24 */ /* 0x000fe2000f8e0213 */
[----:B-1----:R-:W-:-:S04]  /*1be0*/  LEA R20, P0, R18, UR10, 0x2 ;  /* 0x0000000a12147c11 */ /* 0x002fc8000f8010ff */
[----:B------:R-:W-:-:S05]  /*1bf0*/  LEA.HI.X R21, R18, UR11, R21, 0x2, P0 ;  /* 0x0000000b12157c11 */ /* 0x000fca00080f1415 */
[----:B------:R-:W2:Y:S01]  /*1c00*/  LDG.E R20, desc[UR18][R20.64] ;  /* 0x0000001214147981 */ /* 0x000ea2000c1e1900 */
[----:B------:R-:W-:Y:S01]  /*1c10*/  BSSY.RECONVERGENT B0, `(.L_x_46) ;  /* 0x0000041000007945 */ /* 0x000fe20003800200 */
[----:B--2---:R-:W-:-:S13]  /*1c20*/  ISETP.NE.AND P0, PT, R20, 0x1, PT ;  /* 0x000000011400780c */ /* 0x004fda0003f05270 */
[----:B------:R-:W-:Y:S05]  /*1c30*/  @P0 BRA `(.L_x_47) ;  /* 0x0000000000f80947 */ /* 0x000fea0003800000 */
[----:B------:R-:W0:Y:S01]  /*1c40*/  LDC.64 R18, c[0x0][0x390] ;  /* 0x0000e400ff127b82 */ /* 0x000e220000000a00 */
[----:B------:R-:W-:Y:S01]  /*1c50*/  BSSY.RECONVERGENT B2, `(.L_x_48) ;  /* 0x000000b000027945 */ /* 0x000fe20003800200 */
[----:B------:R-:W-:-:S07]  /*1c60*/  IMAD.MOV.U32 R23, RZ, RZ, RZ ;  /* 0x000000ffff177224 */ /* 0x000fce00078e00ff */
.L_x_50:
[----:B------:R-:W-:-:S04]  /*1c70*/  IMAD.IADD R21, R6, 0x1, R23 ;  /* 0x0000000106157824 */ /* 0x000fc800078e0217 */
        /* <DEDUP_REMOVED lines=8> */
.L_x_49:
[----:B------:R-:W-:Y:S05]  /*1d00*/  BSYNC.RECONVERGENT B2 ;  /* 0x0000000000027941 */ /* 0x000fea0003800200 */
.L_x_48:
[----:B------:R-:W0:Y:S02]  /*1d10*/  LDCU.64 UR10, c[0x0][0x3d8] ;  /* 0x00007b00ff0a77ac */ /* 0x000e240008000a00 */
[----:B0-----:R-:W-:-:S05]  /*1d20*/  IADD3 R16, P0, PT, R16, UR10, RZ ;  /* 0x0000000a10107c10 */ /* 0x001fca000ff1e0ff */
[----:B------:R-:W-:-:S05]  /*1d30*/  IMAD.X R17, RZ, RZ, UR11, P0 ;  /* 0x0000000bff117e24 */ /* 0x000fca00080e06ff */
[----:B------:R-:W2:Y:S02]  /*1d40*/  LDG.E.U8 R16, desc[UR18][R16.64] ;  /* 0x0000001210107981 */ /* 0x000ea4000c1e1100 */
[----:B--2---:R-:W-:-:S13]  /*1d50*/  ISETP.NE.AND P0, PT, R16, 0x1, PT ;  /* 0x000000011000780c */ /* 0x004fda0003f05270 */
[----:B------:R-:W-:Y:S05]  /*1d60*/  @P0 BRA `(.L_x_47) ;  /* 0x0000000000ac0947 */ /* 0x000fea0003800000 */
[----:B------:R-:W0:Y:S02]  /*1d70*/  LDC.64 R16, c[0x0][0x3c0] ;  /* 0x0000f000ff107b82 */ /* 0x000e240000000a00 */
[----:B0-----:R-:W-:-:S05]  /*1d80*/  IMAD.WIDE.U32 R18, R22, 0x4, R16 ;  /* 0x0000000416127825 */ /* 0x001fca00078e0010 */
[----:B------:R-:W2:Y:S01]  /*1d90*/  LDG.E R20, desc[UR18][R18.64] ;  /* 0x0000001212147981 */ /* 0x000ea2000c1e1900 */
[----:B------:R-:W-:Y:S01]  /*1da0*/  IMAD.IADD R21, R6, 0x1, R23 ;  /* 0x0000000106157824 */ /* 0x000fe200078e0217 */
[----:B------:R-:W-:Y:S03]  /*1db0*/  BSSY.RELIABLE B2, `(.L_x_51) ;  /* 0x0000010000027945 */ /* 0x000fe60003800100 */
[----:B------:R-:W-:Y:S01]  /*1dc0*/  IMAD.WIDE.U32 R16, R21, 0x4, R16 ;  /* 0x0000000415107825 */ /* 0x000fe200078e0010 */
[----:B--2---:R-:W-:-:S13]  /*1dd0*/  ISETP.NE.AND P0, PT, R20, -0x1, PT ;  /* 0xffffffff1400780c */ /* 0x004fda0003f05270 */
[----:B------:R-:W-:Y:S05]  /*1de0*/  @!P0 BRA `(.L_x_52) ;  /* 0x0000000000308947 */ /* 0x000fea0003800000 */
[----:B------:R-:W2:Y:S01]  /*1df0*/  LDG.E R20, desc[UR18][R16.64] ;  /* 0x0000001210147981 */ /* 0x000ea2000c1e1900 */
[----:B------:R-:W-:Y:S01]  /*1e00*/  BSSY.RELIABLE B3, `(.L_x_53) ;  /* 0x0000008000037945 */ /* 0x000fe20003800100 */
[----:B--2---:R-:W-:-:S13]  /*1e10*/  ISETP.NE.AND P0, PT, R20, -0x1, PT ;  /* 0xffffffff1400780c */ /* 0x004fda0003f05270 */
[----:B------:R-:W-:Y:S05]  /*1e20*/  @!P0 BRA `(.L_x_54) ;  /* 0x0000000000148947 */ /* 0x000fea0003800000 */
[----:B------:R-:W2:Y:S02]  /*1e30*/  LDG.E R20, desc[UR18][R14.64] ;  /* 0x000000120e147981 */ /* 0x000ea4000c1e1900 */
[----:B--2---:R-:W-:-:S13]  /*1e40*/  ISETP.NE.AND P0, PT, R20, -0x1, PT ;  /* 0xffffffff1400780c */ /* 0x004fda0003f05270 */
[----:B------:R-:W-:Y:S05]  /*1e50*/  @P0 BREAK.RELIABLE B3 ;  /* 0x0000000000030942 */ /* 0x000fea0003800100 */
[----:B------:R-:W-:Y:S05]  /*1e60*/  @P0 BREAK.RELIABLE B2 ;  /* 0x0000000000020942 */ /* 0x000fea0003800100 */
[----:B------:R-:W-:Y:S05]  /*1e70*/  @P0 BRA `(.L_x_47) ;  /* 0x0000000000680947 */ /* 0x000fea0003800000 */
.L_x_54:
[----:B------:R-:W-:Y:S05]  /*1e80*/  BSYNC.RELIABLE B3 ;  /* 0x0000000000037941 */ /* 0x000fea0003800100 */
.L_x_53:
[----:B------:R-:W-:-:S05]  /*1e90*/  IMAD.MOV.U32 R21, RZ, RZ, -0x1 ;  /* 0xffffffffff157424 */ /* 0x000fca00078e00ff */
[----:B------:R0:W-:Y:S02]  /*1ea0*/  REDG.E.ADD.STRONG.GPU desc[UR18][R18.64], R21 ;  /* 0x000000151200798e */ /* 0x0001e4000c12e112 */
.L_x_52:
[----:B------:R-:W-:Y:S05]  /*1eb0*/  BSYNC.RELIABLE B2 ;  /* 0x0000000000027941 */ /* 0x000fea0003800100 */
.L_x_51:
[----:B------:R-:W2:Y:S01]  /*1ec0*/  LDG.E R16, desc[UR18][R16.64] ;  /* 0x0000001210107981 */ /* 0x000ea2000c1e1900 */
[----:B------:R-:W-:Y:S01]  /*1ed0*/  BSSY.RECONVERGENT B2, `(.L_x_55) ;  /* 0x000000a000027945 */ /* 0x000fe20003800200 */
[----:B--2---:R-:W-:-:S13]  /*1ee0*/  ISETP.NE.AND P0, PT, R16, -0x1, PT ;  /* 0xffffffff1000780c */ /* 0x004fda0003f05270 */
[----:B------:R-:W-:Y:S05]  /*1ef0*/  @!P0 BRA `(.L_x_56) ;  /* 0x00000000001c8947 */ /* 0x000fea0003800000 */
[----:B------:R-:W1:Y:S01]  /*1f00*/  LDCU.64 UR10, c[0x0][0x3c0] ;  /* 0x00007800ff0a77ac */ /* 0x000e620008000a00 */
[----:B------:R-:W-:Y:S01]  /*1f10*/  IADD3 R23, P0, PT, R6, R23, RZ ;  /* 0x0000001706177210 */ /* 0x000fe20007f1e0ff */
[----:B0-----:R-:W-:-:S03]  /*1f20*/  IMAD.MOV.U32 R19, RZ, RZ, -0x1 ;  /* 0xffffffffff137424 */ /* 0x001fc600078e00ff */
[----:B------:R-:W-:Y:S02]  /*1f30*/  IADD3.X R18, PT, PT, RZ, RZ, RZ, P0, !PT ;  /* 0x000000ffff127210 */ /* 0x000fe400007fe4ff */
[----:B-1----:R-:W-:-:S04]  /*1f40*/  LEA R16, P0, R23, UR10, 0x2 ;  /* 0x0000000a17107c11 */ /* 0x002fc8000f8010ff */
[----:B------:R-:W-:-:S05]  /*1f50*/  LEA.HI.X R17, R23, UR11, R18, 0x2, P0 ;  /* 0x0000000b17117c11 */ /* 0x000fca00080f1412 */
[----:B------:R1:W-:Y:S04]  /*1f60*/  REDG.E.ADD.STRONG.GPU desc[UR18][R16.64], R19 ;  /* 0x000000131000798e */ /* 0x0003e8000c12e112 */
.L_x_56:
[----:B------:R-:W-:Y:S05]  /*1f70*/  BSYNC.RECONVERGENT B2 ;  /* 0x0000000000027941 */ /* 0x000fea0003800200 */
.L_x_55:
[----:B-1----:R-:W2:Y:S02]  /*1f80*/  LDG.E R16, desc[UR18][R14.64] ;  /* 0x000000120e107981 */ /* 0x002ea4000c1e1900 */
[----:B--2---:R-:W-:-:S13]  /*1f90*/  ISETP.NE.AND P0, PT, R16, -0x1, PT ;  /* 0xffffffff1000780c */ /* 0x004fda0003f05270 */
[----:B------:R-:W-:Y:S05]  /*1fa0*/  @!P0 BRA `(.L_x_47) ;  /* 0x00000000001c8947 */ /* 0x000fea0003800000 */
[----:B------:R-:W1:Y:S01]  /*1fb0*/  S2R R16, SR_LANEID ;  /* 0x0000000000107919 */ /* 0x000e620000000000 */
[----:B------:R-:W-:Y:S02]  /*1fc0*/  VOTEU.ANY UR7, UPT, PT ;  /* 0x0000000000077886 */ /* 0x000fe400038e0100 */
[----:B------:R-:W-:Y:S02]  /*1fd0*/  UFLO.U32 UR8, UR7 ;  /* 0x00000007000872bd */ /* 0x000fe400080e0000 */
[----:B------:R-:W-:-:S06]  /*1fe0*/  UPOPC UR7, UR7 ;  /* 0x00000007000772bf */ /* 0x000fcc0008000000 */
[----:B------:R-:W-:Y:S01]  /*1ff0*/  IMAD R17, RZ, RZ, -UR7 ;  /* 0x80000007ff117e24 */ /* 0x000fe2000f8e02ff */
[----:B-1----:R-:W-:-:S13]  /*2000*/  ISETP.EQ.U32.AND P0, PT, R16, UR8, PT ;  /* 0x0000000810007c0c */ /* 0x002fda000bf02070 */
[----:B------:R1:W-:Y:S02]  /*2010*/  @P0 REDG.E.ADD.STRONG.GPU desc[UR18][R12.64], R17 ;  /* 0x000000110c00098e */ /* 0x0003e4000c12e112 */
.L_x_47:
[----:B------:R-:W-:Y:S05]  /*2020*/  BSYNC.RECONVERGENT B0 ;  /* 0x0000000000007941 */ /* 0x000fea0003800200 */
.L_x_46:
[----:B------:R-:W-:-:S05]  /*2030*/  IMAD.IADD R22, R3, 0x1, R22 ;  /* 0x0000000103167824 */ /* 0x000fca00078e0216 */
[----:B------:R-:W-:-:S13]  /*2040*/  ISETP.GE.U32.AND P0, PT, R22, R9, PT ;  /* 0x000000091600720c */ /* 0x000fda0003f06070 */
[----:B------:R-:W-:Y:S05]  /*2050*/  @!P0 BRA `(.L_x_57) ;  /* 0xfffffff800c08947 */ /* 0x000fea000383ffff */
.L_x_45:
[----:B------:R-:W-:Y:S05]  /*2060*/  BSYNC.RECONVERGENT B1 ;  /* 0x0000000000017941 */ /* 0x000fea0003800200 */
.L_x_44:
[----:B------:R-:W-:-:S06]  /*2070*/  UIADD3 UR4, UPT, UPT, UR4, 0x1, URZ ;  /* 0x0000000104047890 */ /* 0x000fcc000fffe0ff */
[----:B------:R-:W-:-:S13]  /*2080*/  ISETP.NE.AND P0, PT, R3, UR4, PT ;  /* 0x0000000403007c0c */ /* 0x000fda000bf05270 */
[----:B------:R-:W-:Y:S05]  /*2090*/  @P0 BRA `(.L_x_58) ;  /* 0xfffffff800300947 */ /* 0x000fea000383ffff */
.L_x_43:
[----:B------:R-:W-:-:S05]  /*20a0*/  IMAD.IADD R8, R3, 0x1, R8 ;  /* 0x0000000103087824 */ /* 0x000fca00078e0208 */
[----:B------:R-:W-:-:S13]  /*20b0*/  ISETP.GE.U32.AND P0, PT, R8, R7, PT ;  /* 0x000000070800720c */ /* 0x000fda0003f06070 */
[----:B------:R-:W-:Y:S05]  /*20c0*/  @!P0 BRA `(.L_x_59) ;  /* 0xfffffff400bc8947 */ /* 0x000fea000383ffff */
.L_x_40:
[----:B------:R-:W2:Y:S01]  /*20d0*/  LDC.64 R8, c[0x0][0x3b0] ;  /* 0x0000ec00ff087b82 */ /* 0x000ea20000000a00 */
[----:B------:R-:W3:Y:S01]  /*20e0*/  LDCU.64 UR10, c[0x0][0x398] ;  /* 0x00007300ff0a77ac */ /* 0x000ee20008000a00 */
[--C-:B------:R-:W-:Y:S01]  /*20f0*/  SHF.R.S32.HI R7, RZ, 0x1f, R4.reuse ;  /* 0x0000001fff077819 */ /* 0x100fe20000011404 */
[----:B------:R-:W-:-:S04]  /*2100*/  IMAD.MOV.U32 R6, RZ, RZ, R4 ;  /* 0x000000ffff067224 */ /* 0x000fc800078e0004 */
[----:B--2---:R-:W-:-:S04]  /*2110*/  IMAD.WIDE.U32 R6, R8, UR6, R6 ;  /* 0x0000000608067c25 */ /* 0x004fc8000f8e0006 */
[----:B------:R-:W-:Y:S01]  /*2120*/  IMAD R7, R9, UR6, R7 ;  /* 0x0000000609077c24 */ /* 0x000fe2000f8e0207 */
[----:B---3--:R-:W-:-:S04]  /*2130*/  LEA R8, P0, R6, UR10, 0x2 ;  /* 0x0000000a06087c11 */ /* 0x008fc8000f8010ff */
[----:B------:R-:W-:-:S05]  /*2140*/  LEA.HI.X R9, R6, UR11, R7, 0x2, P0 ;  /* 0x0000000b06097c11 */ /* 0x000fca00080f1407 */
[----:B------:R2:W5:Y:S04]  /*2150*/  ATOMG.E.EXCH.STRONG.GPU PT, RZ, desc[UR18][R8.64], RZ ;  /* 0x800000ff08ff79a8 */ /* 0x000568000c1ef112 */
.L_x_39:
[----:B------:R-:W3:Y:S01]  /*2160*/  LDCU.64 UR10, c[0x0][0x3a8] ;  /* 0x00007500ff0a77ac */ /* 0x000ee20008000a00 */
[----:B------:R-:W-:-:S04]  /*2170*/  UIADD3 UR8, UPT, UPT, UR9, UR5, URZ ;  /* 0x0000000509087290 */ /* 0x000fc8000fffe0ff */
[----:B------:R-:W-:-:S03]  /*2180*/  USHF.R.S32.HI UR4, URZ, 0x1f, UR8 ;  /* 0x0000001fff047899 */ /* 0x000fc60008011408 */
[----:B------:R-:W-:Y:S01]  /*2190*/  UMOV UR5, UR8 ;  /* 0x0000000800057c82 */ /* 0x000fe20008000000 */
[----:B---3--:R-:W-:-:S04]  /*21a0*/  UISETP.GE.U32.AND UP0, UPT, UR8, UR10, UPT ;  /* 0x0000000a0800728c */ /* 0x008fc8000bf06070 */
[----:B------:R-:W-:-:S09]  /*21b0*/  UISETP.GE.AND.EX UP0, UPT, UR4, UR11, UPT, UP0 ;  /* 0x0000000b0400728c */ /* 0x000fd2000bf06300 */
[----:B------:R-:W-:Y:S05]  /*21c0*/  BRA.U !UP0, `(.L_x_60) ;  /* 0xfffffff508247547 */ /* 0x000fea000b83ffff */
.L_x_38:
[----:B------:R-:W-:Y:S06]  /*21d0*/  BAR.SYNC.DEFER_BLOCKING 0x0 ;  /* 0x0000000000007b1d */ /* 0x000fec0000010000 */
.L_x_21:
[----:B------:R-:W3:Y:S02]  /*21e0*/  LDCU UR4, c[0x0][0x3c8] ;  /* 0x00007900ff0477ac */ /* 0x000ee40008000800 */
[----:B---3--:R-:W-:-:S09]  /*21f0*/  UISETP.NE.AND UP0, UPT, UR4, 0x3, UPT ;  /* 0x000000030400788c */ /* 0x008fd2000bf05270 */
[----:B------:R-:W-:Y:S05]  /*2200*/  BRA.U UP0, `(.L_x_61) ;  /* 0xffffffe900247547 */ /* 0x000fea000b83ffff */
[----:B------:R-:W-:Y:S05]  /*2210*/  EXIT ;  /* 0x000000000000794d */ /* 0x000fea0003800000 */
.L_x_62:
[----:B------:R-:W-:-:S00]  /*2220*/  BRA `(.L_x_62) ;  /* 0xfffffffc00fc7947 */ /* 0x000fc0000383ffff */
[----:B------:R-:W-:-:S00]  /*2230*/  NOP ;  /* 0x0000000000007918 */ /* 0x000fc00000000000 */
        /* <DEDUP_REMOVED lines=12> */
.L_x_63:


//--------------------- .nv.shared._Z15support_computePjS_S_PiS_lllS0_iPbS1_ --------------------------
	.section	.nv.shared._Z15support_computePjS_S_PiS_lllS0_iPbS1_,"aw",@nobits
	.sectionflags	@""
	.align	4
.nv.shared._Z15support_computePjS_S_PiS_lllS0_iPbS1_:
	.zero		5124


//--------------------- .nv.shared.reserved.0     --------------------------
	.section	.nv.shared.reserved.0,"aw",@nobits
	.weak		__nv_reservedSMEM_offset_0_alias
	.size		__nv_reservedSMEM_offset_0_alias, 0, 64
	.other		__nv_reservedSMEM_offset_0_alias,@"STO_CUDA_RESERVED_SHARED STV_DEFAULT"
__nv_reservedSMEM_offset_0_alias:
	.zero		0
	.zero		64


//--------------------- .nv.constant0._Z15support_computePjS_S_PiS_lllS0_iPbS1_ --------------------------
	.section	.nv.constant0._Z15support_computePjS_S_PiS_lllS0_iPbS1_,"a",@progbits
	.sectionflags	@""
	.align	4
.nv.constant0._Z15support_computePjS_S_PiS_lllS0_iPbS1_:
	.zero		992


//--------------------- SYMBOLS --------------------------

	.type		.nv.reservedSmem.offset0,@object
	.size		.nv.reservedSmem.offset0,0x4
	.type		.nv.reservedSmem.cap,@object
	.size		.nv.reservedSmem.cap,0x4
